//
// Generated by NVIDIA NVVM Compiler
//
// Compiler Build ID: CL-36424714
// Cuda compilation tools, release 13.0, V13.0.88
// Based on NVVM 20.0.0
//

.version 9.0
.target sm_100
.address_size 64

	// .globl	kernelUpdateParticle
.func  (.param .b64 func_retval0) __internal_accurate_pow
(
	.param .b64 __internal_accurate_pow_param_0
)
;
.const .align 8 .f64 d_OMEGA = 0d3FE47AE147AE147B;
.const .align 8 .f64 d_phi = 0d3FF6666666666666;
.global .align 8 .b8 tempParticle1[24];
.global .align 8 .b8 tempParticle2[24];

.visible .entry kernelUpdateParticle(
	.param .u64 .ptr .align 1 kernelUpdateParticle_param_0,
	.param .u64 .ptr .align 1 kernelUpdateParticle_param_1,
	.param .u64 .ptr .align 1 kernelUpdateParticle_param_2,
	.param .u64 .ptr .align 1 kernelUpdateParticle_param_3,
	.param .u32 kernelUpdateParticle_param_4,
	.param .u32 kernelUpdateParticle_param_5,
	.param .f64 kernelUpdateParticle_param_6,
	.param .f64 kernelUpdateParticle_param_7
)
{
	.reg .pred 	%p<2>;
	.reg .b32 	%r<9>;
	.reg .b64 	%rd<15>;
	.reg .b64 	%fd<15>;

	ld.param.u64 	%rd1, [kernelUpdateParticle_param_0];
	ld.param.u64 	%rd2, [kernelUpdateParticle_param_1];
	ld.param.u64 	%rd3, [kernelUpdateParticle_param_2];
	ld.param.u64 	%rd4, [kernelUpdateParticle_param_3];
	ld.param.u32 	%r3, [kernelUpdateParticle_param_4];
	ld.param.u32 	%r2, [kernelUpdateParticle_param_5];
	ld.param.f64 	%fd1, [kernelUpdateParticle_param_6];
	ld.param.f64 	%fd2, [kernelUpdateParticle_param_7];
	mov.u32 	%r4, %ctaid.x;
	mov.u32 	%r5, %ntid.x;
	mov.u32 	%r6, %tid.x;
	mad.lo.s32 	%r1, %r4, %r5, %r6;
	mul.lo.s32 	%r7, %r2, %r3;
	setp.ge.s32 	%p1, %r1, %r7;
	@%p1 bra 	$L__BB0_2;
	cvta.to.global.u64 	%rd5, %rd2;
	cvta.to.global.u64 	%rd6, %rd3;
	cvta.to.global.u64 	%rd7, %rd1;
	cvta.to.global.u64 	%rd8, %rd4;
	ld.const.f64 	%fd3, [d_OMEGA];
	mul.wide.s32 	%rd9, %r1, 8;
	add.s64 	%rd10, %rd5, %rd9;
	ld.global.f64 	%fd4, [%rd10];
	add.s64 	%rd11, %rd6, %rd9;
	ld.global.f64 	%fd5, [%rd11];
	add.s64 	%rd12, %rd7, %rd9;
	ld.global.f64 	%fd6, [%rd12];
	sub.f64 	%fd7, %fd5, %fd6;
	mul.f64 	%fd8, %fd1, %fd7;
	fma.rn.f64 	%fd9, %fd3, %fd4, %fd8;
	rem.s32 	%r8, %r1, %r2;
	mul.wide.s32 	%rd13, %r8, 8;
	add.s64 	%rd14, %rd8, %rd13;
	ld.global.f64 	%fd10, [%rd14];
	sub.f64 	%fd11, %fd10, %fd6;
	fma.rn.f64 	%fd12, %fd2, %fd11, %fd9;
	st.global.f64 	[%rd10], %fd12;
	ld.global.f64 	%fd13, [%rd12];
	add.f64 	%fd14, %fd13, %fd12;
	st.global.f64 	[%rd12], %fd14;
$L__BB0_2:
	ret;

}
	// .globl	kernelUpdatePBest
.visible .entry kernelUpdatePBest(
	.param .u64 .ptr .align 1 kernelUpdatePBest_param_0,
	.param .u64 .ptr .align 1 kernelUpdatePBest_param_1,
	.param .u64 .ptr .align 1 kernelUpdatePBest_param_2,
	.param .u32 kernelUpdatePBest_param_3,
	.param .u32 kernelUpdatePBest_param_4
)
{
	.reg .pred 	%p<113>;
	.reg .b32 	%r<146>;
	.reg .b64 	%rd<156>;
	.reg .b64 	%fd<302>;

	ld.param.u64 	%rd46, [kernelUpdatePBest_param_0];
	ld.param.u64 	%rd47, [kernelUpdatePBest_param_1];
	ld.param.u32 	%r50, [kernelUpdatePBest_param_3];
	ld.param.u32 	%r49, [kernelUpdatePBest_param_4];
	cvta.to.global.u64 	%rd1, %rd47;
	cvta.to.global.u64 	%rd2, %rd46;
	mov.u32 	%r51, %ctaid.x;
	mov.u32 	%r52, %ntid.x;
	mul.lo.s32 	%r1, %r51, %r52;
	mov.u32 	%r2, %tid.x;
	add.s32 	%r3, %r1, %r2;
	mul.lo.s32 	%r53, %r49, %r50;
	setp.ge.s32 	%p1, %r3, %r53;
	@%p1 bra 	$L__BB1_91;
	rem.s32 	%r54, %r3, %r49;
	setp.ne.s32 	%p2, %r54, 0;
	@%p2 bra 	$L__BB1_91;
	setp.lt.s32 	%p3, %r49, 1;
	@%p3 bra 	$L__BB1_14;
	and.b32  	%r4, %r49, 7;
	setp.lt.u32 	%p4, %r49, 8;
	mov.b32 	%r137, 0;
	@%p4 bra 	$L__BB1_6;
	and.b32  	%r137, %r49, 2147483640;
	neg.s32 	%r135, %r137;
	add.s64 	%rd3, %rd2, 32;
	mov.u64 	%rd50, tempParticle1;
	add.s64 	%rd143, %rd50, 32;
	mov.u64 	%rd51, tempParticle2;
	add.s64 	%rd142, %rd51, 32;
	add.s64 	%rd4, %rd1, 32;
	mov.u32 	%r134, %r3;
$L__BB1_5:
	.pragma "nounroll";
	mul.wide.s32 	%rd52, %r134, 8;
	add.s64 	%rd53, %rd3, %rd52;
	add.s64 	%rd54, %rd4, %rd52;
	ld.global.f64 	%fd75, [%rd53+-32];
	st.global.f64 	[%rd143+-32], %fd75;
	ld.global.f64 	%fd76, [%rd54+-32];
	st.global.f64 	[%rd142+-32], %fd76;
	ld.global.f64 	%fd77, [%rd53+-24];
	st.global.f64 	[%rd143+-24], %fd77;
	ld.global.f64 	%fd78, [%rd54+-24];
	st.global.f64 	[%rd142+-24], %fd78;
	ld.global.f64 	%fd79, [%rd53+-16];
	st.global.f64 	[%rd143+-16], %fd79;
	ld.global.f64 	%fd80, [%rd54+-16];
	st.global.f64 	[%rd142+-16], %fd80;
	ld.global.f64 	%fd81, [%rd53+-8];
	st.global.f64 	[%rd143+-8], %fd81;
	ld.global.f64 	%fd82, [%rd54+-8];
	st.global.f64 	[%rd142+-8], %fd82;
	ld.global.f64 	%fd83, [%rd53];
	st.global.f64 	[%rd143], %fd83;
	ld.global.f64 	%fd84, [%rd54];
	st.global.f64 	[%rd142], %fd84;
	ld.global.f64 	%fd85, [%rd53+8];
	st.global.f64 	[%rd143+8], %fd85;
	ld.global.f64 	%fd86, [%rd54+8];
	st.global.f64 	[%rd142+8], %fd86;
	ld.global.f64 	%fd87, [%rd53+16];
	st.global.f64 	[%rd143+16], %fd87;
	ld.global.f64 	%fd88, [%rd54+16];
	st.global.f64 	[%rd142+16], %fd88;
	ld.global.f64 	%fd89, [%rd53+24];
	st.global.f64 	[%rd143+24], %fd89;
	ld.global.f64 	%fd90, [%rd54+24];
	st.global.f64 	[%rd142+24], %fd90;
	add.s32 	%r135, %r135, 8;
	add.s32 	%r134, %r134, 8;
	add.s64 	%rd143, %rd143, 64;
	add.s64 	%rd142, %rd142, 64;
	setp.ne.s32 	%p5, %r135, 0;
	@%p5 bra 	$L__BB1_5;
$L__BB1_6:
	setp.eq.s32 	%p6, %r4, 0;
	@%p6 bra 	$L__BB1_14;
	and.b32  	%r12, %r49, 3;
	setp.lt.u32 	%p7, %r4, 4;
	@%p7 bra 	$L__BB1_9;
	add.s32 	%r56, %r137, %r3;
	mul.wide.s32 	%rd55, %r56, 8;
	add.s64 	%rd56, %rd2, %rd55;
	ld.global.f64 	%fd91, [%rd56];
	mul.wide.u32 	%rd57, %r137, 8;
	mov.u64 	%rd58, tempParticle1;
	add.s64 	%rd59, %rd58, %rd57;
	st.global.f64 	[%rd59], %fd91;
	add.s64 	%rd60, %rd1, %rd55;
	ld.global.f64 	%fd92, [%rd60];
	mov.u64 	%rd61, tempParticle2;
	add.s64 	%rd62, %rd61, %rd57;
	st.global.f64 	[%rd62], %fd92;
	ld.global.f64 	%fd93, [%rd56+8];
	st.global.f64 	[%rd59+8], %fd93;
	ld.global.f64 	%fd94, [%rd60+8];
	st.global.f64 	[%rd62+8], %fd94;
	ld.global.f64 	%fd95, [%rd56+16];
	st.global.f64 	[%rd59+16], %fd95;
	ld.global.f64 	%fd96, [%rd60+16];
	st.global.f64 	[%rd62+16], %fd96;
	ld.global.f64 	%fd97, [%rd56+24];
	st.global.f64 	[%rd59+24], %fd97;
	ld.global.f64 	%fd98, [%rd60+24];
	st.global.f64 	[%rd62+24], %fd98;
	add.s32 	%r137, %r137, 4;
$L__BB1_9:
	setp.eq.s32 	%p8, %r12, 0;
	@%p8 bra 	$L__BB1_14;
	setp.eq.s32 	%p9, %r12, 1;
	@%p9 bra 	$L__BB1_12;
	add.s32 	%r57, %r137, %r3;
	mul.wide.s32 	%rd63, %r57, 8;
	add.s64 	%rd64, %rd2, %rd63;
	ld.global.f64 	%fd99, [%rd64];
	mul.wide.u32 	%rd65, %r137, 8;
	mov.u64 	%rd66, tempParticle1;
	add.s64 	%rd67, %rd66, %rd65;
	st.global.f64 	[%rd67], %fd99;
	add.s64 	%rd68, %rd1, %rd63;
	ld.global.f64 	%fd100, [%rd68];
	mov.u64 	%rd69, tempParticle2;
	add.s64 	%rd70, %rd69, %rd65;
	st.global.f64 	[%rd70], %fd100;
	ld.global.f64 	%fd101, [%rd64+8];
	st.global.f64 	[%rd67+8], %fd101;
	ld.global.f64 	%fd102, [%rd68+8];
	st.global.f64 	[%rd70+8], %fd102;
	add.s32 	%r137, %r137, 2;
$L__BB1_12:
	and.b32  	%r58, %r49, 1;
	setp.eq.b32 	%p10, %r58, 1;
	not.pred 	%p11, %p10;
	@%p11 bra 	$L__BB1_14;
	add.s32 	%r59, %r137, %r3;
	mul.wide.s32 	%rd71, %r59, 8;
	add.s64 	%rd72, %rd2, %rd71;
	ld.global.f64 	%fd103, [%rd72];
	mul.wide.u32 	%rd73, %r137, 8;
	mov.u64 	%rd74, tempParticle1;
	add.s64 	%rd75, %rd74, %rd73;
	st.global.f64 	[%rd75], %fd103;
	add.s64 	%rd76, %rd1, %rd71;
	ld.global.f64 	%fd104, [%rd76];
	mov.u64 	%rd77, tempParticle2;
	add.s64 	%rd78, %rd77, %rd73;
	st.global.f64 	[%rd78], %fd104;
$L__BB1_14:
	ld.global.f64 	%fd105, [tempParticle1];
	mul.f64 	%fd291, %fd105, %fd105;
	cvt.s64.s32 	%rd9, %r49;
	setp.lt.u32 	%p12, %r49, 2;
	@%p12 bra 	$L__BB1_46;
	cvt.rn.f64.s32 	%fd107, %r49;
	add.f64 	%fd2, %fd107, 0dBFF0000000000000;
	mov.f64 	%fd108, 0d412E848000000000;
	{
	.reg .b32 %temp; 
	mov.b64 	{%temp, %r17}, %fd108;
	}
	add.s64 	%rd80, %rd9, -2;
	setp.lt.u64 	%p13, %rd80, 3;
	mov.b64 	%rd149, 1;
	@%p13 bra 	$L__BB1_38;
	mov.u64 	%rd83, tempParticle1;
	add.s64 	%rd144, %rd83, 16;
	mov.b64 	%rd145, 1;
$L__BB1_17:
	setp.lt.s32 	%p14, %r17, 0;
	cvt.rn.f64.s64 	%fd109, %rd145;
	div.rn.f64 	%fd4, %fd109, %fd2;
	{
	.reg .b32 %temp; 
	mov.b64 	{%temp, %r18}, %fd4;
	}
	shr.u32 	%r60, %r18, 20;
	and.b32  	%r61, %r60, 2047;
	add.s32 	%r62, %r61, -1012;
	mov.b64 	%rd84, %fd4;
	shl.b64 	%rd85, %rd84, %r62;
	setp.eq.s64 	%p15, %rd85, -9223372036854775808;
	{ // callseq 0, 0
	.param .b64 param0;
	st.param.f64 	[param0], %fd4;
	.param .b64 retval0;
	call.uni (retval0), 
	__internal_accurate_pow, 
	(
	param0
	);
	ld.param.f64 	%fd110, [retval0];
	} // callseq 0
	neg.f64 	%fd112, %fd110;
	selp.f64 	%fd113, %fd112, %fd110, %p15;
	selp.f64 	%fd114, %fd113, %fd110, %p14;
	cvt.rzi.f64.f64 	%fd115, %fd4;
	setp.neu.f64 	%p16, %fd4, %fd115;
	selp.f64 	%fd116, 0dFFF8000000000000, %fd114, %p16;
	selp.f64 	%fd283, %fd116, %fd114, %p14;
	add.f64 	%fd117, %fd4, 0d412E848000000000;
	{
	.reg .b32 %temp; 
	mov.b64 	{%temp, %r63}, %fd117;
	}
	and.b32  	%r64, %r63, 2146435072;
	setp.ne.s32 	%p17, %r64, 2146435072;
	@%p17 bra 	$L__BB1_22;
	setp.num.f64 	%p18, %fd4, %fd4;
	@%p18 bra 	$L__BB1_20;
	mov.f64 	%fd119, 0d412E848000000000;
	add.rn.f64 	%fd283, %fd119, %fd4;
	bra.uni 	$L__BB1_22;
$L__BB1_20:
	abs.f64 	%fd118, %fd4;
	setp.neu.f64 	%p19, %fd118, 0d7FF0000000000000;
	@%p19 bra 	$L__BB1_22;
	setp.lt.s32 	%p20, %r18, 0;
	selp.b32 	%r65, 0, 2146435072, %p20;
	mov.b32 	%r66, 0;
	mov.b64 	%fd283, {%r66, %r65};
$L__BB1_22:
	setp.lt.s32 	%p21, %r17, 0;
	setp.eq.f64 	%p22, %fd4, 0d0000000000000000;
	selp.f64 	%fd120, 0d3FF0000000000000, %fd283, %p22;
	ld.global.f64 	%fd121, [%rd144+-8];
	mul.f64 	%fd122, %fd120, %fd121;
	fma.rn.f64 	%fd9, %fd121, %fd122, %fd291;
	add.s64 	%rd12, %rd145, 1;
	cvt.rn.f64.s64 	%fd123, %rd12;
	div.rn.f64 	%fd10, %fd123, %fd2;
	{
	.reg .b32 %temp; 
	mov.b64 	{%temp, %r19}, %fd10;
	}
	shr.u32 	%r67, %r19, 20;
	and.b32  	%r68, %r67, 2047;
	add.s32 	%r69, %r68, -1012;
	mov.b64 	%rd87, %fd10;
	shl.b64 	%rd88, %rd87, %r69;
	setp.eq.s64 	%p23, %rd88, -9223372036854775808;
	{ // callseq 1, 0
	.param .b64 param0;
	st.param.f64 	[param0], %fd10;
	.param .b64 retval0;
	call.uni (retval0), 
	__internal_accurate_pow, 
	(
	param0
	);
	ld.param.f64 	%fd124, [retval0];
	} // callseq 1
	neg.f64 	%fd126, %fd124;
	selp.f64 	%fd127, %fd126, %fd124, %p23;
	selp.f64 	%fd128, %fd127, %fd124, %p21;
	cvt.rzi.f64.f64 	%fd129, %fd10;
	setp.neu.f64 	%p24, %fd10, %fd129;
	selp.f64 	%fd130, 0dFFF8000000000000, %fd128, %p24;
	selp.f64 	%fd284, %fd130, %fd128, %p21;
	add.f64 	%fd131, %fd10, 0d412E848000000000;
	{
	.reg .b32 %temp; 
	mov.b64 	{%temp, %r70}, %fd131;
	}
	and.b32  	%r71, %r70, 2146435072;
	setp.ne.s32 	%p25, %r71, 2146435072;
	@%p25 bra 	$L__BB1_27;
	setp.nan.f64 	%p26, %fd10, %fd10;
	@%p26 bra 	$L__BB1_26;
	abs.f64 	%fd132, %fd10;
	setp.neu.f64 	%p27, %fd132, 0d7FF0000000000000;
	@%p27 bra 	$L__BB1_27;
	setp.lt.s32 	%p28, %r19, 0;
	selp.b32 	%r72, 0, 2146435072, %p28;
	mov.b32 	%r73, 0;
	mov.b64 	%fd284, {%r73, %r72};
	bra.uni 	$L__BB1_27;
$L__BB1_26:
	mov.f64 	%fd133, 0d412E848000000000;
	add.rn.f64 	%fd284, %fd133, %fd10;
$L__BB1_27:
	setp.eq.f64 	%p30, %fd10, 0d0000000000000000;
	selp.f64 	%fd134, 0d3FF0000000000000, %fd284, %p30;
	ld.global.f64 	%fd135, [%rd144];
	mul.f64 	%fd136, %fd134, %fd135;
	fma.rn.f64 	%fd15, %fd135, %fd136, %fd9;
	add.s64 	%rd13, %rd12, 1;
	cvt.rn.f64.s64 	%fd137, %rd13;
	div.rn.f64 	%fd16, %fd137, %fd2;
	{
	.reg .b32 %temp; 
	mov.b64 	{%temp, %r20}, %fd16;
	}
	shr.u32 	%r74, %r20, 20;
	and.b32  	%r75, %r74, 2047;
	add.s32 	%r76, %r75, -1012;
	mov.b64 	%rd90, %fd16;
	shl.b64 	%rd91, %rd90, %r76;
	setp.eq.s64 	%p31, %rd91, -9223372036854775808;
	{ // callseq 2, 0
	.param .b64 param0;
	st.param.f64 	[param0], %fd16;
	.param .b64 retval0;
	call.uni (retval0), 
	__internal_accurate_pow, 
	(
	param0
	);
	ld.param.f64 	%fd138, [retval0];
	} // callseq 2
	neg.f64 	%fd140, %fd138;
	selp.f64 	%fd141, %fd140, %fd138, %p31;
	selp.f64 	%fd142, %fd141, %fd138, %p21;
	cvt.rzi.f64.f64 	%fd143, %fd16;
	setp.neu.f64 	%p32, %fd16, %fd143;
	selp.f64 	%fd144, 0dFFF8000000000000, %fd142, %p32;
	selp.f64 	%fd285, %fd144, %fd142, %p21;
	add.f64 	%fd145, %fd16, 0d412E848000000000;
	{
	.reg .b32 %temp; 
	mov.b64 	{%temp, %r77}, %fd145;
	}
	and.b32  	%r78, %r77, 2146435072;
	setp.ne.s32 	%p33, %r78, 2146435072;
	@%p33 bra 	$L__BB1_32;
	setp.nan.f64 	%p34, %fd16, %fd16;
	@%p34 bra 	$L__BB1_31;
	abs.f64 	%fd146, %fd16;
	setp.neu.f64 	%p35, %fd146, 0d7FF0000000000000;
	@%p35 bra 	$L__BB1_32;
	setp.lt.s32 	%p36, %r20, 0;
	selp.b32 	%r79, 0, 2146435072, %p36;
	mov.b32 	%r80, 0;
	mov.b64 	%fd285, {%r80, %r79};
	bra.uni 	$L__BB1_32;
$L__BB1_31:
	mov.f64 	%fd147, 0d412E848000000000;
	add.rn.f64 	%fd285, %fd147, %fd16;
$L__BB1_32:
	setp.eq.f64 	%p38, %fd16, 0d0000000000000000;
	selp.f64 	%fd148, 0d3FF0000000000000, %fd285, %p38;
	ld.global.f64 	%fd149, [%rd144+8];
	mul.f64 	%fd150, %fd148, %fd149;
	fma.rn.f64 	%fd21, %fd149, %fd150, %fd15;
	add.s64 	%rd14, %rd13, 1;
	cvt.rn.f64.s64 	%fd151, %rd14;
	div.rn.f64 	%fd22, %fd151, %fd2;
	{
	.reg .b32 %temp; 
	mov.b64 	{%temp, %r21}, %fd22;
	}
	shr.u32 	%r81, %r21, 20;
	and.b32  	%r82, %r81, 2047;
	add.s32 	%r83, %r82, -1012;
	mov.b64 	%rd93, %fd22;
	shl.b64 	%rd94, %rd93, %r83;
	setp.eq.s64 	%p39, %rd94, -9223372036854775808;
	{ // callseq 3, 0
	.param .b64 param0;
	st.param.f64 	[param0], %fd22;
	.param .b64 retval0;
	call.uni (retval0), 
	__internal_accurate_pow, 
	(
	param0
	);
	ld.param.f64 	%fd152, [retval0];
	} // callseq 3
	neg.f64 	%fd154, %fd152;
	selp.f64 	%fd155, %fd154, %fd152, %p39;
	selp.f64 	%fd156, %fd155, %fd152, %p21;
	cvt.rzi.f64.f64 	%fd157, %fd22;
	setp.neu.f64 	%p40, %fd22, %fd157;
	selp.f64 	%fd158, 0dFFF8000000000000, %fd156, %p40;
	selp.f64 	%fd286, %fd158, %fd156, %p21;
	add.f64 	%fd159, %fd22, 0d412E848000000000;
	{
	.reg .b32 %temp; 
	mov.b64 	{%temp, %r84}, %fd159;
	}
	and.b32  	%r85, %r84, 2146435072;
	setp.ne.s32 	%p41, %r85, 2146435072;
	@%p41 bra 	$L__BB1_37;
	setp.nan.f64 	%p42, %fd22, %fd22;
	@%p42 bra 	$L__BB1_36;
	abs.f64 	%fd160, %fd22;
	setp.neu.f64 	%p43, %fd160, 0d7FF0000000000000;
	@%p43 bra 	$L__BB1_37;
	setp.lt.s32 	%p44, %r21, 0;
	selp.b32 	%r86, 0, 2146435072, %p44;
	mov.b32 	%r87, 0;
	mov.b64 	%fd286, {%r87, %r86};
	bra.uni 	$L__BB1_37;
$L__BB1_36:
	mov.f64 	%fd161, 0d412E848000000000;
	add.rn.f64 	%fd286, %fd161, %fd22;
$L__BB1_37:
	setp.eq.f64 	%p45, %fd22, 0d0000000000000000;
	selp.f64 	%fd162, 0d3FF0000000000000, %fd286, %p45;
	ld.global.f64 	%fd163, [%rd144+16];
	mul.f64 	%fd164, %fd162, %fd163;
	fma.rn.f64 	%fd291, %fd163, %fd164, %fd21;
	add.s64 	%rd149, %rd145, 4;
	add.s64 	%rd144, %rd144, 32;
	add.s64 	%rd96, %rd9, -1;
	and.b64  	%rd97, %rd96, -4;
	setp.ne.s64 	%p46, %rd14, %rd97;
	add.s64 	%rd145, %rd14, 1;
	@%p46 bra 	$L__BB1_17;
$L__BB1_38:
	add.s64 	%rd98, %rd9, -1;
	and.b64  	%rd147, %rd98, 3;
	setp.eq.s64 	%p47, %rd147, 0;
	@%p47 bra 	$L__BB1_46;
	shl.b64 	%rd99, %rd149, 3;
	mov.u64 	%rd100, tempParticle1;
	add.s64 	%rd148, %rd100, %rd99;
$L__BB1_40:
	.pragma "nounroll";
	setp.lt.s32 	%p48, %r17, 0;
	cvt.rn.f64.s64 	%fd165, %rd149;
	div.rn.f64 	%fd31, %fd165, %fd2;
	{
	.reg .b32 %temp; 
	mov.b64 	{%temp, %r22}, %fd31;
	}
	shr.u32 	%r88, %r22, 20;
	and.b32  	%r89, %r88, 2047;
	add.s32 	%r90, %r89, -1012;
	mov.b64 	%rd101, %fd31;
	shl.b64 	%rd102, %rd101, %r90;
	setp.eq.s64 	%p49, %rd102, -9223372036854775808;
	{ // callseq 4, 0
	.param .b64 param0;
	st.param.f64 	[param0], %fd31;
	.param .b64 retval0;
	call.uni (retval0), 
	__internal_accurate_pow, 
	(
	param0
	);
	ld.param.f64 	%fd166, [retval0];
	} // callseq 4
	neg.f64 	%fd168, %fd166;
	selp.f64 	%fd169, %fd168, %fd166, %p49;
	selp.f64 	%fd170, %fd169, %fd166, %p48;
	cvt.rzi.f64.f64 	%fd171, %fd31;
	setp.neu.f64 	%p50, %fd31, %fd171;
	selp.f64 	%fd172, 0dFFF8000000000000, %fd170, %p50;
	selp.f64 	%fd290, %fd172, %fd170, %p48;
	add.f64 	%fd173, %fd31, 0d412E848000000000;
	{
	.reg .b32 %temp; 
	mov.b64 	{%temp, %r91}, %fd173;
	}
	and.b32  	%r92, %r91, 2146435072;
	setp.ne.s32 	%p51, %r92, 2146435072;
	@%p51 bra 	$L__BB1_45;
	setp.nan.f64 	%p52, %fd31, %fd31;
	@%p52 bra 	$L__BB1_44;
	abs.f64 	%fd174, %fd31;
	setp.neu.f64 	%p53, %fd174, 0d7FF0000000000000;
	@%p53 bra 	$L__BB1_45;
	setp.lt.s32 	%p54, %r22, 0;
	selp.b32 	%r93, 0, 2146435072, %p54;
	mov.b32 	%r94, 0;
	mov.b64 	%fd290, {%r94, %r93};
	bra.uni 	$L__BB1_45;
$L__BB1_44:
	mov.f64 	%fd175, 0d412E848000000000;
	add.rn.f64 	%fd290, %fd175, %fd31;
$L__BB1_45:
	setp.eq.f64 	%p55, %fd31, 0d0000000000000000;
	selp.f64 	%fd176, 0d3FF0000000000000, %fd290, %p55;
	ld.global.f64 	%fd177, [%rd148];
	mul.f64 	%fd178, %fd176, %fd177;
	fma.rn.f64 	%fd291, %fd177, %fd178, %fd291;
	add.s64 	%rd149, %rd149, 1;
	add.s64 	%rd148, %rd148, 8;
	add.s64 	%rd147, %rd147, -1;
	setp.ne.s64 	%p56, %rd147, 0;
	@%p56 bra 	$L__BB1_40;
$L__BB1_46:
	setp.lt.u32 	%p57, %r49, 2;
	ld.global.f64 	%fd179, [tempParticle2];
	mul.f64 	%fd301, %fd179, %fd179;
	@%p57 bra 	$L__BB1_78;
	cvt.rn.f64.s32 	%fd181, %r49;
	add.f64 	%fd39, %fd181, 0dBFF0000000000000;
	mov.f64 	%fd182, 0d412E848000000000;
	{
	.reg .b32 %temp; 
	mov.b64 	{%temp, %r23}, %fd182;
	}
	add.s64 	%rd105, %rd9, -1;
	add.s64 	%rd106, %rd9, -2;
	and.b64  	%rd153, %rd105, 3;
	setp.lt.u64 	%p58, %rd106, 3;
	mov.b64 	%rd155, 1;
	@%p58 bra 	$L__BB1_70;
	mov.u64 	%rd109, tempParticle2;
	add.s64 	%rd150, %rd109, 16;
	mov.b64 	%rd151, 1;
$L__BB1_49:
	setp.lt.s32 	%p59, %r23, 0;
	cvt.rn.f64.s64 	%fd183, %rd151;
	div.rn.f64 	%fd41, %fd183, %fd39;
	{
	.reg .b32 %temp; 
	mov.b64 	{%temp, %r24}, %fd41;
	}
	shr.u32 	%r95, %r24, 20;
	and.b32  	%r96, %r95, 2047;
	add.s32 	%r97, %r96, -1012;
	mov.b64 	%rd110, %fd41;
	shl.b64 	%rd111, %rd110, %r97;
	setp.eq.s64 	%p60, %rd111, -9223372036854775808;
	{ // callseq 5, 0
	.param .b64 param0;
	st.param.f64 	[param0], %fd41;
	.param .b64 retval0;
	call.uni (retval0), 
	__internal_accurate_pow, 
	(
	param0
	);
	ld.param.f64 	%fd184, [retval0];
	} // callseq 5
	neg.f64 	%fd186, %fd184;
	selp.f64 	%fd187, %fd186, %fd184, %p60;
	selp.f64 	%fd188, %fd187, %fd184, %p59;
	cvt.rzi.f64.f64 	%fd189, %fd41;
	setp.neu.f64 	%p61, %fd41, %fd189;
	selp.f64 	%fd190, 0dFFF8000000000000, %fd188, %p61;
	selp.f64 	%fd293, %fd190, %fd188, %p59;
	add.f64 	%fd191, %fd41, 0d412E848000000000;
	{
	.reg .b32 %temp; 
	mov.b64 	{%temp, %r98}, %fd191;
	}
	and.b32  	%r99, %r98, 2146435072;
	setp.ne.s32 	%p62, %r99, 2146435072;
	@%p62 bra 	$L__BB1_54;
	setp.num.f64 	%p63, %fd41, %fd41;
	@%p63 bra 	$L__BB1_52;
	mov.f64 	%fd193, 0d412E848000000000;
	add.rn.f64 	%fd293, %fd193, %fd41;
	bra.uni 	$L__BB1_54;
$L__BB1_52:
	abs.f64 	%fd192, %fd41;
	setp.neu.f64 	%p64, %fd192, 0d7FF0000000000000;
	@%p64 bra 	$L__BB1_54;
	setp.lt.s32 	%p65, %r24, 0;
	selp.b32 	%r100, 0, 2146435072, %p65;
	mov.b32 	%r101, 0;
	mov.b64 	%fd293, {%r101, %r100};
$L__BB1_54:
	setp.eq.f64 	%p67, %fd41, 0d0000000000000000;
	selp.f64 	%fd194, 0d3FF0000000000000, %fd293, %p67;
	ld.global.f64 	%fd195, [%rd150+-8];
	mul.f64 	%fd196, %fd194, %fd195;
	fma.rn.f64 	%fd46, %fd195, %fd196, %fd301;
	add.s64 	%rd30, %rd151, 1;
	cvt.rn.f64.s64 	%fd197, %rd30;
	div.rn.f64 	%fd47, %fd197, %fd39;
	{
	.reg .b32 %temp; 
	mov.b64 	{%temp, %r25}, %fd47;
	}
	shr.u32 	%r102, %r25, 20;
	and.b32  	%r103, %r102, 2047;
	add.s32 	%r104, %r103, -1012;
	mov.b64 	%rd113, %fd47;
	shl.b64 	%rd114, %rd113, %r104;
	setp.eq.s64 	%p68, %rd114, -9223372036854775808;
	{ // callseq 6, 0
	.param .b64 param0;
	st.param.f64 	[param0], %fd47;
	.param .b64 retval0;
	call.uni (retval0), 
	__internal_accurate_pow, 
	(
	param0
	);
	ld.param.f64 	%fd198, [retval0];
	} // callseq 6
	neg.f64 	%fd200, %fd198;
	selp.f64 	%fd201, %fd200, %fd198, %p68;
	selp.f64 	%fd202, %fd201, %fd198, %p59;
	cvt.rzi.f64.f64 	%fd203, %fd47;
	setp.neu.f64 	%p69, %fd47, %fd203;
	selp.f64 	%fd204, 0dFFF8000000000000, %fd202, %p69;
	selp.f64 	%fd294, %fd204, %fd202, %p59;
	add.f64 	%fd205, %fd47, 0d412E848000000000;
	{
	.reg .b32 %temp; 
	mov.b64 	{%temp, %r105}, %fd205;
	}
	and.b32  	%r106, %r105, 2146435072;
	setp.ne.s32 	%p70, %r106, 2146435072;
	@%p70 bra 	$L__BB1_59;
	setp.nan.f64 	%p71, %fd47, %fd47;
	@%p71 bra 	$L__BB1_58;
	abs.f64 	%fd206, %fd47;
	setp.neu.f64 	%p72, %fd206, 0d7FF0000000000000;
	@%p72 bra 	$L__BB1_59;
	setp.lt.s32 	%p73, %r25, 0;
	selp.b32 	%r107, 0, 2146435072, %p73;
	mov.b32 	%r108, 0;
	mov.b64 	%fd294, {%r108, %r107};
	bra.uni 	$L__BB1_59;
$L__BB1_58:
	mov.f64 	%fd207, 0d412E848000000000;
	add.rn.f64 	%fd294, %fd207, %fd47;
$L__BB1_59:
	setp.eq.f64 	%p75, %fd47, 0d0000000000000000;
	selp.f64 	%fd208, 0d3FF0000000000000, %fd294, %p75;
	ld.global.f64 	%fd209, [%rd150];
	mul.f64 	%fd210, %fd208, %fd209;
	fma.rn.f64 	%fd52, %fd209, %fd210, %fd46;
	add.s64 	%rd31, %rd30, 1;
	cvt.rn.f64.s64 	%fd211, %rd31;
	div.rn.f64 	%fd53, %fd211, %fd39;
	{
	.reg .b32 %temp; 
	mov.b64 	{%temp, %r26}, %fd53;
	}
	shr.u32 	%r109, %r26, 20;
	and.b32  	%r110, %r109, 2047;
	add.s32 	%r111, %r110, -1012;
	mov.b64 	%rd116, %fd53;
	shl.b64 	%rd117, %rd116, %r111;
	setp.eq.s64 	%p76, %rd117, -9223372036854775808;
	{ // callseq 7, 0
	.param .b64 param0;
	st.param.f64 	[param0], %fd53;
	.param .b64 retval0;
	call.uni (retval0), 
	__internal_accurate_pow, 
	(
	param0
	);
	ld.param.f64 	%fd212, [retval0];
	} // callseq 7
	neg.f64 	%fd214, %fd212;
	selp.f64 	%fd215, %fd214, %fd212, %p76;
	selp.f64 	%fd216, %fd215, %fd212, %p59;
	cvt.rzi.f64.f64 	%fd217, %fd53;
	setp.neu.f64 	%p77, %fd53, %fd217;
	selp.f64 	%fd218, 0dFFF8000000000000, %fd216, %p77;
	selp.f64 	%fd295, %fd218, %fd216, %p59;
	add.f64 	%fd219, %fd53, 0d412E848000000000;
	{
	.reg .b32 %temp; 
	mov.b64 	{%temp, %r112}, %fd219;
	}
	and.b32  	%r113, %r112, 2146435072;
	setp.ne.s32 	%p78, %r113, 2146435072;
	@%p78 bra 	$L__BB1_64;
	setp.nan.f64 	%p79, %fd53, %fd53;
	@%p79 bra 	$L__BB1_63;
	abs.f64 	%fd220, %fd53;
	setp.neu.f64 	%p80, %fd220, 0d7FF0000000000000;
	@%p80 bra 	$L__BB1_64;
	setp.lt.s32 	%p81, %r26, 0;
	selp.b32 	%r114, 0, 2146435072, %p81;
	mov.b32 	%r115, 0;
	mov.b64 	%fd295, {%r115, %r114};
	bra.uni 	$L__BB1_64;
$L__BB1_63:
	mov.f64 	%fd221, 0d412E848000000000;
	add.rn.f64 	%fd295, %fd221, %fd53;
$L__BB1_64:
	setp.eq.f64 	%p83, %fd53, 0d0000000000000000;
	selp.f64 	%fd222, 0d3FF0000000000000, %fd295, %p83;
	ld.global.f64 	%fd223, [%rd150+8];
	mul.f64 	%fd224, %fd222, %fd223;
	fma.rn.f64 	%fd58, %fd223, %fd224, %fd52;
	add.s64 	%rd32, %rd31, 1;
	cvt.rn.f64.s64 	%fd225, %rd32;
	div.rn.f64 	%fd59, %fd225, %fd39;
	{
	.reg .b32 %temp; 
	mov.b64 	{%temp, %r27}, %fd59;
	}
	shr.u32 	%r116, %r27, 20;
	and.b32  	%r117, %r116, 2047;
	add.s32 	%r118, %r117, -1012;
	mov.b64 	%rd119, %fd59;
	shl.b64 	%rd120, %rd119, %r118;
	setp.eq.s64 	%p84, %rd120, -9223372036854775808;
	{ // callseq 8, 0
	.param .b64 param0;
	st.param.f64 	[param0], %fd59;
	.param .b64 retval0;
	call.uni (retval0), 
	__internal_accurate_pow, 
	(
	param0
	);
	ld.param.f64 	%fd226, [retval0];
	} // callseq 8
	neg.f64 	%fd228, %fd226;
	selp.f64 	%fd229, %fd228, %fd226, %p84;
	selp.f64 	%fd230, %fd229, %fd226, %p59;
	cvt.rzi.f64.f64 	%fd231, %fd59;
	setp.neu.f64 	%p85, %fd59, %fd231;
	selp.f64 	%fd232, 0dFFF8000000000000, %fd230, %p85;
	selp.f64 	%fd296, %fd232, %fd230, %p59;
	add.f64 	%fd233, %fd59, 0d412E848000000000;
	{
	.reg .b32 %temp; 
	mov.b64 	{%temp, %r119}, %fd233;
	}
	and.b32  	%r120, %r119, 2146435072;
	setp.ne.s32 	%p86, %r120, 2146435072;
	@%p86 bra 	$L__BB1_69;
	setp.nan.f64 	%p87, %fd59, %fd59;
	@%p87 bra 	$L__BB1_68;
	abs.f64 	%fd234, %fd59;
	setp.neu.f64 	%p88, %fd234, 0d7FF0000000000000;
	@%p88 bra 	$L__BB1_69;
	setp.lt.s32 	%p89, %r27, 0;
	selp.b32 	%r121, 0, 2146435072, %p89;
	mov.b32 	%r122, 0;
	mov.b64 	%fd296, {%r122, %r121};
	bra.uni 	$L__BB1_69;
$L__BB1_68:
	mov.f64 	%fd235, 0d412E848000000000;
	add.rn.f64 	%fd296, %fd235, %fd59;
$L__BB1_69:
	setp.eq.f64 	%p90, %fd59, 0d0000000000000000;
	selp.f64 	%fd236, 0d3FF0000000000000, %fd296, %p90;
	ld.global.f64 	%fd237, [%rd150+16];
	mul.f64 	%fd238, %fd236, %fd237;
	fma.rn.f64 	%fd301, %fd237, %fd238, %fd58;
	add.s64 	%rd155, %rd151, 4;
	add.s64 	%rd150, %rd150, 32;
	cvt.s64.s32 	%rd122, %r49;
	add.s64 	%rd123, %rd122, -1;
	and.b64  	%rd124, %rd123, -4;
	setp.ne.s64 	%p91, %rd32, %rd124;
	add.s64 	%rd151, %rd32, 1;
	@%p91 bra 	$L__BB1_49;
$L__BB1_70:
	setp.eq.s64 	%p92, %rd153, 0;
	@%p92 bra 	$L__BB1_78;
	shl.b64 	%rd125, %rd155, 3;
	mov.u64 	%rd126, tempParticle2;
	add.s64 	%rd154, %rd126, %rd125;
$L__BB1_72:
	.pragma "nounroll";
	setp.lt.s32 	%p93, %r23, 0;
	cvt.rn.f64.s64 	%fd239, %rd155;
	div.rn.f64 	%fd68, %fd239, %fd39;
	{
	.reg .b32 %temp; 
	mov.b64 	{%temp, %r28}, %fd68;
	}
	shr.u32 	%r123, %r28, 20;
	and.b32  	%r124, %r123, 2047;
	add.s32 	%r125, %r124, -1012;
	mov.b64 	%rd127, %fd68;
	shl.b64 	%rd128, %rd127, %r125;
	setp.eq.s64 	%p94, %rd128, -9223372036854775808;
	{ // callseq 9, 0
	.param .b64 param0;
	st.param.f64 	[param0], %fd68;
	.param .b64 retval0;
	call.uni (retval0), 
	__internal_accurate_pow, 
	(
	param0
	);
	ld.param.f64 	%fd240, [retval0];
	} // callseq 9
	neg.f64 	%fd242, %fd240;
	selp.f64 	%fd243, %fd242, %fd240, %p94;
	selp.f64 	%fd244, %fd243, %fd240, %p93;
	cvt.rzi.f64.f64 	%fd245, %fd68;
	setp.neu.f64 	%p95, %fd68, %fd245;
	selp.f64 	%fd246, 0dFFF8000000000000, %fd244, %p95;
	selp.f64 	%fd300, %fd246, %fd244, %p93;
	add.f64 	%fd247, %fd68, 0d412E848000000000;
	{
	.reg .b32 %temp; 
	mov.b64 	{%temp, %r126}, %fd247;
	}
	and.b32  	%r127, %r126, 2146435072;
	setp.ne.s32 	%p96, %r127, 2146435072;
	@%p96 bra 	$L__BB1_77;
	setp.nan.f64 	%p97, %fd68, %fd68;
	@%p97 bra 	$L__BB1_76;
	abs.f64 	%fd248, %fd68;
	setp.neu.f64 	%p98, %fd248, 0d7FF0000000000000;
	@%p98 bra 	$L__BB1_77;
	setp.lt.s32 	%p99, %r28, 0;
	selp.b32 	%r128, 0, 2146435072, %p99;
	mov.b32 	%r129, 0;
	mov.b64 	%fd300, {%r129, %r128};
	bra.uni 	$L__BB1_77;
$L__BB1_76:
	mov.f64 	%fd249, 0d412E848000000000;
	add.rn.f64 	%fd300, %fd249, %fd68;
$L__BB1_77:
	setp.eq.f64 	%p100, %fd68, 0d0000000000000000;
	selp.f64 	%fd250, 0d3FF0000000000000, %fd300, %p100;
	ld.global.f64 	%fd251, [%rd154];
	mul.f64 	%fd252, %fd250, %fd251;
	fma.rn.f64 	%fd301, %fd251, %fd252, %fd301;
	add.s64 	%rd155, %rd155, 1;
	add.s64 	%rd154, %rd154, 8;
	add.s64 	%rd153, %rd153, -1;
	setp.ne.s64 	%p101, %rd153, 0;
	@%p101 bra 	$L__BB1_72;
$L__BB1_78:
	setp.lt.s32 	%p102, %r49, 1;
	setp.geu.f64 	%p103, %fd291, %fd301;
	or.pred  	%p104, %p103, %p102;
	@%p104 bra 	$L__BB1_91;
	and.b32  	%r29, %r49, 15;
	setp.lt.u32 	%p105, %r49, 16;
	mov.b32 	%r142, 0;
	@%p105 bra 	$L__BB1_82;
	and.b32  	%r142, %r49, 2147483632;
	neg.s32 	%r140, %r142;
	add.s64 	%rd44, %rd2, 64;
	add.s64 	%rd45, %rd1, 64;
	mov.u32 	%r139, %r3;
$L__BB1_81:
	.pragma "nounroll";
	mul.wide.s32 	%rd130, %r139, 8;
	add.s64 	%rd131, %rd44, %rd130;
	add.s64 	%rd132, %rd45, %rd130;
	ld.global.f64 	%fd253, [%rd131+-64];
	st.global.f64 	[%rd132+-64], %fd253;
	ld.global.f64 	%fd254, [%rd131+-56];
	st.global.f64 	[%rd132+-56], %fd254;
	ld.global.f64 	%fd255, [%rd131+-48];
	st.global.f64 	[%rd132+-48], %fd255;
	ld.global.f64 	%fd256, [%rd131+-40];
	st.global.f64 	[%rd132+-40], %fd256;
	ld.global.f64 	%fd257, [%rd131+-32];
	st.global.f64 	[%rd132+-32], %fd257;
	ld.global.f64 	%fd258, [%rd131+-24];
	st.global.f64 	[%rd132+-24], %fd258;
	ld.global.f64 	%fd259, [%rd131+-16];
	st.global.f64 	[%rd132+-16], %fd259;
	ld.global.f64 	%fd260, [%rd131+-8];
	st.global.f64 	[%rd132+-8], %fd260;
	ld.global.f64 	%fd261, [%rd131];
	st.global.f64 	[%rd132], %fd261;
	ld.global.f64 	%fd262, [%rd131+8];
	st.global.f64 	[%rd132+8], %fd262;
	ld.global.f64 	%fd263, [%rd131+16];
	st.global.f64 	[%rd132+16], %fd263;
	ld.global.f64 	%fd264, [%rd131+24];
	st.global.f64 	[%rd132+24], %fd264;
	ld.global.f64 	%fd265, [%rd131+32];
	st.global.f64 	[%rd132+32], %fd265;
	ld.global.f64 	%fd266, [%rd131+40];
	st.global.f64 	[%rd132+40], %fd266;
	ld.global.f64 	%fd267, [%rd131+48];
	st.global.f64 	[%rd132+48], %fd267;
	ld.global.f64 	%fd268, [%rd131+56];
	st.global.f64 	[%rd132+56], %fd268;
	add.s32 	%r140, %r140, 16;
	add.s32 	%r139, %r139, 16;
	setp.ne.s32 	%p106, %r140, 0;
	@%p106 bra 	$L__BB1_81;
$L__BB1_82:
	setp.eq.s32 	%p107, %r29, 0;
	@%p107 bra 	$L__BB1_91;
	and.b32  	%r37, %r49, 7;
	setp.lt.u32 	%p108, %r29, 8;
	@%p108 bra 	$L__BB1_85;
	add.s32 	%r131, %r142, %r3;
	mul.wide.s32 	%rd133, %r131, 8;
	add.s64 	%rd134, %rd2, %rd133;
	ld.global.f64 	%fd269, [%rd134];
	add.s64 	%rd135, %rd1, %rd133;
	st.global.f64 	[%rd135], %fd269;
	ld.global.f64 	%fd270, [%rd134+8];
	st.global.f64 	[%rd135+8], %fd270;
	ld.global.f64 	%fd271, [%rd134+16];
	st.global.f64 	[%rd135+16], %fd271;
	ld.global.f64 	%fd272, [%rd134+24];
	st.global.f64 	[%rd135+24], %fd272;
	ld.global.f64 	%fd273, [%rd134+32];
	st.global.f64 	[%rd135+32], %fd273;
	ld.global.f64 	%fd274, [%rd134+40];
	st.global.f64 	[%rd135+40], %fd274;
	ld.global.f64 	%fd275, [%rd134+48];
	st.global.f64 	[%rd135+48], %fd275;
	ld.global.f64 	%fd276, [%rd134+56];
	st.global.f64 	[%rd135+56], %fd276;
	add.s32 	%r142, %r142, 8;
$L__BB1_85:
	setp.eq.s32 	%p109, %r37, 0;
	@%p109 bra 	$L__BB1_91;
	and.b32  	%r40, %r49, 3;
	setp.lt.u32 	%p110, %r37, 4;
	@%p110 bra 	$L__BB1_88;
	add.s32 	%r132, %r142, %r3;
	mul.wide.s32 	%rd136, %r132, 8;
	add.s64 	%rd137, %rd2, %rd136;
	ld.global.f64 	%fd277, [%rd137];
	add.s64 	%rd138, %rd1, %rd136;
	st.global.f64 	[%rd138], %fd277;
	ld.global.f64 	%fd278, [%rd137+8];
	st.global.f64 	[%rd138+8], %fd278;
	ld.global.f64 	%fd279, [%rd137+16];
	st.global.f64 	[%rd138+16], %fd279;
	ld.global.f64 	%fd280, [%rd137+24];
	st.global.f64 	[%rd138+24], %fd280;
	add.s32 	%r142, %r142, 4;
$L__BB1_88:
	setp.eq.s32 	%p111, %r40, 0;
	@%p111 bra 	$L__BB1_91;
	add.s32 	%r133, %r2, %r142;
	add.s32 	%r145, %r133, %r1;
	neg.s32 	%r144, %r40;
$L__BB1_90:
	.pragma "nounroll";
	mul.wide.s32 	%rd139, %r145, 8;
	add.s64 	%rd140, %rd1, %rd139;
	add.s64 	%rd141, %rd2, %rd139;
	ld.global.f64 	%fd281, [%rd141];
	st.global.f64 	[%rd140], %fd281;
	add.s32 	%r145, %r145, 1;
	add.s32 	%r144, %r144, 1;
	setp.ne.s32 	%p112, %r144, 0;
	@%p112 bra 	$L__BB1_90;
$L__BB1_91:
	ret;

}
.func  (.param .b64 func_retval0) __internal_accurate_pow(
	.param .b64 __internal_accurate_pow_param_0
)
{
	.reg .pred 	%p<8>;
	.reg .b32 	%r<46>;
	.reg .b32 	%f<3>;
	.reg .b64 	%fd<109>;

	ld.param.f64 	%fd10, [__internal_accurate_pow_param_0];
	mov.f64 	%fd11, 0d412E848000000000;
	{
	.reg .b32 %temp; 
	mov.b64 	{%temp, %r8}, %fd11;
	}
	{
	.reg .b32 %temp; 
	mov.b64 	{%r9, %temp}, %fd11;
	}
	shr.u32 	%r10, %r8, 20;
	setp.lt.u32 	%p1, %r8, 1048576;
	mov.f64 	%fd12, 0d448E848000000000;
	{
	.reg .b32 %temp; 
	mov.b64 	{%temp, %r11}, %fd12;
	}
	{
	.reg .b32 %temp; 
	mov.b64 	{%r12, %temp}, %fd12;
	}
	shr.u32 	%r13, %r11, 20;
	add.s32 	%r14, %r13, -54;
	selp.b32 	%r15, %r12, %r9, %p1;
	selp.b32 	%r16, %r11, %r8, %p1;
	selp.b32 	%r1, %r14, %r10, %p1;
	add.s32 	%r45, %r1, -1023;
	and.b32  	%r17, %r16, -2146435073;
	or.b32  	%r18, %r17, 1072693248;
	mov.b64 	%fd107, {%r15, %r18};
	setp.lt.u32 	%p2, %r18, 1073127583;
	@%p2 bra 	$L__BB2_2;
	{
	.reg .b32 %temp; 
	mov.b64 	{%r19, %temp}, %fd107;
	}
	{
	.reg .b32 %temp; 
	mov.b64 	{%temp, %r20}, %fd107;
	}
	add.s32 	%r21, %r20, -1048576;
	mov.b64 	%fd107, {%r19, %r21};
	add.s32 	%r45, %r1, -1022;
$L__BB2_2:
	add.f64 	%fd13, %fd107, 0dBFF0000000000000;
	add.f64 	%fd14, %fd107, 0d3FF0000000000000;
	rcp.approx.ftz.f64 	%fd15, %fd14;
	neg.f64 	%fd16, %fd14;
	fma.rn.f64 	%fd17, %fd16, %fd15, 0d3FF0000000000000;
	fma.rn.f64 	%fd18, %fd17, %fd17, %fd17;
	fma.rn.f64 	%fd19, %fd18, %fd15, %fd15;
	mul.f64 	%fd20, %fd13, %fd19;
	fma.rn.f64 	%fd21, %fd13, %fd19, %fd20;
	mul.f64 	%fd22, %fd21, %fd21;
	fma.rn.f64 	%fd23, %fd22, 0d3EB0F5FF7D2CAFE2, 0d3ED0F5D241AD3B5A;
	fma.rn.f64 	%fd24, %fd23, %fd22, 0d3EF3B20A75488A3F;
	fma.rn.f64 	%fd25, %fd24, %fd22, 0d3F1745CDE4FAECD5;
	fma.rn.f64 	%fd26, %fd25, %fd22, 0d3F3C71C7258A578B;
	fma.rn.f64 	%fd27, %fd26, %fd22, 0d3F6249249242B910;
	fma.rn.f64 	%fd28, %fd27, %fd22, 0d3F89999999999DFB;
	sub.f64 	%fd29, %fd13, %fd21;
	add.f64 	%fd30, %fd29, %fd29;
	neg.f64 	%fd31, %fd21;
	fma.rn.f64 	%fd32, %fd31, %fd13, %fd30;
	mul.f64 	%fd33, %fd19, %fd32;
	fma.rn.f64 	%fd34, %fd22, %fd28, 0d3FB5555555555555;
	mov.f64 	%fd35, 0d3FB5555555555555;
	sub.f64 	%fd36, %fd35, %fd34;
	fma.rn.f64 	%fd37, %fd22, %fd28, %fd36;
	add.f64 	%fd38, %fd37, 0dBC46A4CB00B9E7B0;
	add.f64 	%fd39, %fd34, %fd38;
	sub.f64 	%fd40, %fd34, %fd39;
	add.f64 	%fd41, %fd38, %fd40;
	mul.rn.f64 	%fd42, %fd21, %fd21;
	neg.f64 	%fd43, %fd42;
	fma.rn.f64 	%fd44, %fd21, %fd21, %fd43;
	{
	.reg .b32 %temp; 
	mov.b64 	{%r22, %temp}, %fd33;
	}
	{
	.reg .b32 %temp; 
	mov.b64 	{%temp, %r23}, %fd33;
	}
	add.s32 	%r24, %r23, 1048576;
	mov.b64 	%fd45, {%r22, %r24};
	fma.rn.f64 	%fd46, %fd21, %fd45, %fd44;
	mul.rn.f64 	%fd47, %fd42, %fd21;
	neg.f64 	%fd48, %fd47;
	fma.rn.f64 	%fd49, %fd42, %fd21, %fd48;
	fma.rn.f64 	%fd50, %fd42, %fd33, %fd49;
	fma.rn.f64 	%fd51, %fd46, %fd21, %fd50;
	mul.rn.f64 	%fd52, %fd39, %fd47;
	neg.f64 	%fd53, %fd52;
	fma.rn.f64 	%fd54, %fd39, %fd47, %fd53;
	fma.rn.f64 	%fd55, %fd39, %fd51, %fd54;
	fma.rn.f64 	%fd56, %fd41, %fd47, %fd55;
	add.f64 	%fd57, %fd52, %fd56;
	sub.f64 	%fd58, %fd52, %fd57;
	add.f64 	%fd59, %fd56, %fd58;
	add.f64 	%fd60, %fd21, %fd57;
	sub.f64 	%fd61, %fd21, %fd60;
	add.f64 	%fd62, %fd57, %fd61;
	add.f64 	%fd63, %fd59, %fd62;
	add.f64 	%fd64, %fd33, %fd63;
	add.f64 	%fd65, %fd60, %fd64;
	sub.f64 	%fd66, %fd60, %fd65;
	add.f64 	%fd67, %fd64, %fd66;
	xor.b32  	%r25, %r45, -2147483648;
	mov.b32 	%r26, 1127219200;
	mov.b64 	%fd68, {%r25, %r26};
	mov.b32 	%r27, -2147483648;
	mov.b64 	%fd69, {%r27, %r26};
	sub.f64 	%fd70, %fd68, %fd69;
	fma.rn.f64 	%fd71, %fd70, 0d3FE62E42FEFA39EF, %fd65;
	fma.rn.f64 	%fd72, %fd70, 0dBFE62E42FEFA39EF, %fd71;
	sub.f64 	%fd73, %fd72, %fd65;
	sub.f64 	%fd74, %fd67, %fd73;
	fma.rn.f64 	%fd75, %fd70, 0d3C7ABC9E3B39803F, %fd74;
	add.f64 	%fd76, %fd71, %fd75;
	sub.f64 	%fd77, %fd71, %fd76;
	add.f64 	%fd78, %fd75, %fd77;
	{
	.reg .b32 %temp; 
	mov.b64 	{%temp, %r28}, %fd10;
	}
	{
	.reg .b32 %temp; 
	mov.b64 	{%r29, %temp}, %fd10;
	}
	shl.b32 	%r30, %r28, 1;
	setp.gt.u32 	%p3, %r30, -33554433;
	and.b32  	%r31, %r28, -15728641;
	selp.b32 	%r32, %r31, %r28, %p3;
	mov.b64 	%fd79, {%r29, %r32};
	mul.rn.f64 	%fd80, %fd76, %fd79;
	neg.f64 	%fd81, %fd80;
	fma.rn.f64 	%fd82, %fd76, %fd79, %fd81;
	fma.rn.f64 	%fd83, %fd78, %fd79, %fd82;
	add.f64 	%fd4, %fd80, %fd83;
	sub.f64 	%fd84, %fd80, %fd4;
	add.f64 	%fd5, %fd83, %fd84;
	fma.rn.f64 	%fd85, %fd4, 0d3FF71547652B82FE, 0d4338000000000000;
	{
	.reg .b32 %temp; 
	mov.b64 	{%r5, %temp}, %fd85;
	}
	mov.f64 	%fd86, 0dC338000000000000;
	add.rn.f64 	%fd87, %fd85, %fd86;
	fma.rn.f64 	%fd88, %fd87, 0dBFE62E42FEFA39EF, %fd4;
	fma.rn.f64 	%fd89, %fd87, 0dBC7ABC9E3B39803F, %fd88;
	fma.rn.f64 	%fd90, %fd89, 0d3E5ADE1569CE2BDF, 0d3E928AF3FCA213EA;
	fma.rn.f64 	%fd91, %fd90, %fd89, 0d3EC71DEE62401315;
	fma.rn.f64 	%fd92, %fd91, %fd89, 0d3EFA01997C89EB71;
	fma.rn.f64 	%fd93, %fd92, %fd89, 0d3F2A01A014761F65;
	fma.rn.f64 	%fd94, %fd93, %fd89, 0d3F56C16C1852B7AF;
	fma.rn.f64 	%fd95, %fd94, %fd89, 0d3F81111111122322;
	fma.rn.f64 	%fd96, %fd95, %fd89, 0d3FA55555555502A1;
	fma.rn.f64 	%fd97, %fd96, %fd89, 0d3FC5555555555511;
	fma.rn.f64 	%fd98, %fd97, %fd89, 0d3FE000000000000B;
	fma.rn.f64 	%fd99, %fd98, %fd89, 0d3FF0000000000000;
	fma.rn.f64 	%fd100, %fd99, %fd89, 0d3FF0000000000000;
	{
	.reg .b32 %temp; 
	mov.b64 	{%r6, %temp}, %fd100;
	}
	{
	.reg .b32 %temp; 
	mov.b64 	{%temp, %r7}, %fd100;
	}
	shl.b32 	%r33, %r5, 20;
	add.s32 	%r34, %r33, %r7;
	mov.b64 	%fd108, {%r6, %r34};
	{
	.reg .b32 %temp; 
	mov.b64 	{%temp, %r35}, %fd4;
	}
	mov.b32 	%f2, %r35;
	abs.f32 	%f1, %f2;
	setp.lt.f32 	%p4, %f1, 0f4086232B;
	@%p4 bra 	$L__BB2_5;
	setp.lt.f64 	%p5, %fd4, 0d0000000000000000;
	add.f64 	%fd101, %fd4, 0d7FF0000000000000;
	selp.f64 	%fd108, 0d0000000000000000, %fd101, %p5;
	setp.geu.f32 	%p6, %f1, 0f40874800;
	@%p6 bra 	$L__BB2_5;
	shr.u32 	%r36, %r5, 31;
	add.s32 	%r37, %r5, %r36;
	shr.s32 	%r38, %r37, 1;
	shl.b32 	%r39, %r38, 20;
	add.s32 	%r40, %r7, %r39;
	mov.b64 	%fd102, {%r6, %r40};
	sub.s32 	%r41, %r5, %r38;
	shl.b32 	%r42, %r41, 20;
	add.s32 	%r43, %r42, 1072693248;
	mov.b32 	%r44, 0;
	mov.b64 	%fd103, {%r44, %r43};
	mul.f64 	%fd108, %fd103, %fd102;
$L__BB2_5:
	abs.f64 	%fd104, %fd108;
	setp.eq.f64 	%p7, %fd104, 0d7FF0000000000000;
	fma.rn.f64 	%fd105, %fd108, %fd5, %fd108;
	selp.f64 	%fd106, %fd108, %fd105, %p7;
	st.param.f64 	[func_retval0], %fd106;
	ret;

}


// ===== COMPILED SASS (sm_100) =====

	.target	sm_100

	.elftype	@"ET_EXEC"


//--------------------- .note.nv.tkinfo           --------------------------
	.section	.note.nv.tkinfo,"",@"SHT_NOTE"
	.sectionflags	@"SHF_NOTE_NV_TKINFO"
	.tkinfo
        /*0018*/ 	.word	0x00000002
        /*0030*/ 	.string	""
        /*0030*/ 	.string	"ptxas"
        /*0030*/ 	.string	"Cuda compilation tools, release 13.0, V13.0.88"
        /*0030*/ 	.string	"Build cuda_13.0.r13.0/compiler.36424714_0"
        /*0030*/ 	.string	"-arch sm_100 -m 64 "



//--------------------- .note.nv.cuinfo           --------------------------
	.section	.note.nv.cuinfo,"",@"SHT_NOTE"
	.sectionflags	@"SHF_NOTE_NV_CUINFO"
        /*0018*/ 	.short	0x0002
        /*001a*/ 	.short	0x0064
        /*001c*/ 	.short	0x0082
	.zero		2


//--------------------- .nv.info                  --------------------------
	.section	.nv.info,"",@"SHT_CUDA_INFO"
	.align	4


	//----- nvinfo : EIATTR_REGCOUNT
	.align		4
        /*0000*/ 	.byte	0x04, 0x2f
        /*0002*/ 	.short	(.L_5 - .L_4)
	.align		4
.L_4:
        /*0004*/ 	.word	index@(kernelUpdateParticle)
        /*0008*/ 	.word	0x00000012


	//----- nvinfo : EIATTR_FRAME_SIZE
	.align		4
.L_5:
        /*000c*/ 	.byte	0x04, 0x11
        /*000e*/ 	.short	(.L_7 - .L_6)
	.align		4
.L_6:
        /*0010*/ 	.word	index@(kernelUpdateParticle)
        /*0014*/ 	.word	0x00000000


	//----- nvinfo : EIATTR_REGCOUNT
	.align		4
.L_7:
        /*0018*/ 	.byte	0x04, 0x2f
        /*001a*/ 	.short	(.L_9 - .L_8)
	.align		4
.L_8:
        /*001c*/ 	.word	index@(kernelUpdatePBest)
        /*0020*/ 	.word	0x0000002a


	//----- nvinfo : EIATTR_FRAME_SIZE
	.align		4
.L_9:
        /*0024*/ 	.byte	0x04, 0x11
        /*0026*/ 	.short	(.L_11 - .L_10)
	.align		4
.L_10:
        /*0028*/ 	.word	index@($kernelUpdatePBest$__internal_accurate_pow)
        /*002c*/ 	.word	0x00000000


	//----- nvinfo : EIATTR_FRAME_SIZE
	.align		4
.L_11:
        /*0030*/ 	.byte	0x04, 0x11
        /*0032*/ 	.short	(.L_13 - .L_12)
	.align		4
.L_12:
        /*0034*/ 	.word	index@($__internal_0_$__cuda_sm20_div_rn_f64_full)
        /*0038*/ 	.word	0x00000000


	//----- nvinfo : EIATTR_FRAME_SIZE
	.align		4
.L_13:
        /*003c*/ 	.byte	0x04, 0x11
        /*003e*/ 	.short	(.L_15 - .L_14)
	.align		4
.L_14:
        /*0040*/ 	.word	index@(kernelUpdatePBest)
        /*0044*/ 	.word	0x00000000


	//----- nvinfo : EIATTR_MIN_STACK_SIZE
	.align		4
.L_15:
        /*0048*/ 	.byte	0x04, 0x12
        /*004a*/ 	.short	(.L_17 - .L_16)
	.align		4
.L_16:
        /*004c*/ 	.word	index@(kernelUpdatePBest)
        /*0050*/ 	.word	0x00000000


	//----- nvinfo : EIATTR_MIN_STACK_SIZE
	.align		4
.L_17:
        /*0054*/ 	.byte	0x04, 0x12
        /*0056*/ 	.short	(.L_19 - .L_18)
	.align		4
.L_18:
        /*0058*/ 	.word	index@(kernelUpdateParticle)
        /*005c*/ 	.word	0x00000000
.L_19:


//--------------------- .nv.compat                --------------------------
	.section	.nv.compat,"",@"SHT_CUDA_COMPAT_INFO"
	.align	4
        /*0000*/ 	.byte	0x02, 0x09, 0x00, 0x00, 0x02, 0x02, 0x01, 0x00, 0x02, 0x05, 0x05, 0x00, 0x03, 0x07, 0x01, 0x01
        /*0010*/ 	.byte	0x02, 0x03, 0x00, 0x00, 0x02, 0x06, 0x01, 0x00, 0x04, 0x0b, 0x08, 0x00, 0x01, 0x00, 0x00, 0x00
        /*0020*/ 	.byte	0x00, 0x00, 0x00, 0x00


//--------------------- .nv.info.kernelUpdatePBest --------------------------
	.section	.nv.info.kernelUpdatePBest,"",@"SHT_CUDA_INFO"
	.sectionflags	@""
	.align	4


	//----- nvinfo : EIATTR_CUDA_API_VERSION
	.align		4
        /*0000*/ 	.byte	0x04, 0x37
        /*0002*/ 	.short	(.L_21 - .L_20)
.L_20:
        /*0004*/ 	.word	0x00000082


	//----- nvinfo : EIATTR_KPARAM_INFO
	.align		4
.L_21:
        /*0008*/ 	.byte	0x04, 0x17
        /*000a*/ 	.short	(.L_23 - .L_22)
.L_22:
        /*000c*/ 	.word	0x00000000
        /*0010*/ 	.short	0x0004
        /*0012*/ 	.short	0x001c
        /*0014*/ 	.byte	0x00, 0xf0, 0x11, 0x00


	//----- nvinfo : EIATTR_KPARAM_INFO
	.align		4
.L_23:
        /*0018*/ 	.byte	0x04, 0x17
        /*001a*/ 	.short	(.L_25 - .L_24)
.L_24:
        /*001c*/ 	.word	0x00000000
        /*0020*/ 	.short	0x0003
        /*0022*/ 	.short	0x0018
        /*0024*/ 	.byte	0x00, 0xf0, 0x11, 0x00


	//----- nvinfo : EIATTR_KPARAM_INFO
	.align		4
.L_25:
        /*0028*/ 	.byte	0x04, 0x17
        /*002a*/ 	.short	(.L_27 - .L_26)
.L_26:
        /*002c*/ 	.word	0x00000000
        /*0030*/ 	.short	0x0002
        /*0032*/ 	.short	0x0010
        /*0034*/ 	.byte	0x00, 0xf5, 0x21, 0x00


	//----- nvinfo : EIATTR_KPARAM_INFO
	.align		4
.L_27:
        /*0038*/ 	.byte	0x04, 0x17
        /*003a*/ 	.short	(.L_29 - .L_28)
.L_28:
        /*003c*/ 	.word	0x00000000
        /*0040*/ 	.short	0x0001
        /*0042*/ 	.short	0x0008
        /*0044*/ 	.byte	0x00, 0xf5, 0x21, 0x00


	//----- nvinfo : EIATTR_KPARAM_INFO
	.align		4
.L_29:
        /*0048*/ 	.byte	0x04, 0x17
        /*004a*/ 	.short	(.L_31 - .L_30)
.L_30:
        /*004c*/ 	.word	0x00000000
        /*0050*/ 	.short	0x0000
        /*0052*/ 	.short	0x0000
        /*0054*/ 	.byte	0x00, 0xf5, 0x21, 0x00


	//----- nvinfo : EIATTR_SPARSE_MMA_MASK
	.align		4
.L_31:
        /*0058*/ 	.byte	0x03, 0x50
        /*005a*/ 	.short	0x0000


	//----- nvinfo : EIATTR_MAXREG_COUNT
	.align		4
        /*005c*/ 	.byte	0x03, 0x1b
        /*005e*/ 	.short	0x00ff


	//----- nvinfo : EIATTR_MERCURY_ISA_VERSION
	.align		4
        /*0060*/ 	.byte	0x03, 0x5f
        /*0062*/ 	.short	0x0101


	//----- nvinfo : EIATTR_VRC_CTA_INIT_COUNT
	.align		4
        /*0064*/ 	.byte	0x02, 0x4a
	.zero		1
	.zero		1


	//----- nvinfo : EIATTR_EXIT_INSTR_OFFSETS
	.align		4
        /*0068*/ 	.byte	0x04, 0x1c
        /*006a*/ 	.short	(.L_33 - .L_32)


	//   ....[0]....
.L_32:
        /*006c*/ 	.word	0x000000a0


	//   ....[1]....
        /*0070*/ 	.word	0x00000210


	//   ....[2]....
        /*0074*/ 	.word	0x00003010


	//   ....[3]....
        /*0078*/ 	.word	0x00003390


	//   ....[4]....
        /*007c*/ 	.word	0x00003540


	//   ....[5]....
        /*0080*/ 	.word	0x00003670


	//   ....[6]....
        /*0084*/ 	.word	0x00003740


	//----- nvinfo : EIATTR_CRS_STACK_SIZE
	.align		4
.L_33:
        /*0088*/ 	.byte	0x04, 0x1e
        /*008a*/ 	.short	(.L_35 - .L_34)
.L_34:
        /*008c*/ 	.word	0x00000000


	//----- nvinfo : EIATTR_CBANK_PARAM_SIZE
	.align		4
.L_35:
        /*0090*/ 	.byte	0x03, 0x19
        /*0092*/ 	.short	0x0020


	//----- nvinfo : EIATTR_PARAM_CBANK
	.align		4
        /*0094*/ 	.byte	0x04, 0x0a
        /*0096*/ 	.short	(.L_37 - .L_36)
	.align		4
.L_36:
        /*0098*/ 	.word	index@(.nv.constant0.kernelUpdatePBest)
        /*009c*/ 	.short	0x0380
        /*009e*/ 	.short	0x0020


	//----- nvinfo : EIATTR_SW_WAR
	.align		4
.L_37:
        /*00a0*/ 	.byte	0x04, 0x36
        /*00a2*/ 	.short	(.L_39 - .L_38)
.L_38:
        /*00a4*/ 	.word	0x00000008
.L_39:


//--------------------- .nv.info.kernelUpdateParticle --------------------------
	.section	.nv.info.kernelUpdateParticle,"",@"SHT_CUDA_INFO"
	.sectionflags	@""
	.align	4


	//----- nvinfo : EIATTR_CUDA_API_VERSION
	.align		4
        /*0000*/ 	.byte	0x04, 0x37
        /*0002*/ 	.short	(.L_41 - .L_40)
.L_40:
        /*0004*/ 	.word	0x00000082


	//----- nvinfo : EIATTR_KPARAM_INFO
	.align		4
.L_41:
        /*0008*/ 	.byte	0x04, 0x17
        /*000a*/ 	.short	(.L_43 - .L_42)
.L_42:
        /*000c*/ 	.word	0x00000000
        /*0010*/ 	.short	0x0007
        /*0012*/ 	.short	0x0030
        /*0014*/ 	.byte	0x00, 0xf0, 0x21, 0x00


	//----- nvinfo : EIATTR_KPARAM_INFO
	.align		4
.L_43:
        /*0018*/ 	.byte	0x04, 0x17
        /*001a*/ 	.short	(.L_45 - .L_44)
.L_44:
        /*001c*/ 	.word	0x00000000
        /*0020*/ 	.short	0x0006
        /*0022*/ 	.short	0x0028
        /*0024*/ 	.byte	0x00, 0xf0, 0x21, 0x00


	//----- nvinfo : EIATTR_KPARAM_INFO
	.align		4
.L_45:
        /*0028*/ 	.byte	0x04, 0x17
        /*002a*/ 	.short	(.L_47 - .L_46)
.L_46:
        /*002c*/ 	.word	0x00000000
        /*0030*/ 	.short	0x0005
        /*0032*/ 	.short	0x0024
        /*0034*/ 	.byte	0x00, 0xf0, 0x11, 0x00


	//----- nvinfo : EIATTR_KPARAM_INFO
	.align		4
.L_47:
        /*0038*/ 	.byte	0x04, 0x17
        /*003a*/ 	.short	(.L_49 - .L_48)
.L_48:
        /*003c*/ 	.word	0x00000000
        /*0040*/ 	.short	0x0004
        /*0042*/ 	.short	0x0020
        /*0044*/ 	.byte	0x00, 0xf0, 0x11, 0x00


	//----- nvinfo : EIATTR_KPARAM_INFO
	.align		4
.L_49:
        /*0048*/ 	.byte	0x04, 0x17
        /*004a*/ 	.short	(.L_51 - .L_50)
.L_50:
        /*004c*/ 	.word	0x00000000
        /*0050*/ 	.short	0x0003
        /*0052*/ 	.short	0x0018
        /*0054*/ 	.byte	0x00, 0xf5, 0x21, 0x00


	//----- nvinfo : EIATTR_KPARAM_INFO
	.align		4
.L_51:
        /*0058*/ 	.byte	0x04, 0x17
        /*005a*/ 	.short	(.L_53 - .L_52)
.L_52:
        /*005c*/ 	.word	0x00000000
        /*0060*/ 	.short	0x0002
        /*0062*/ 	.short	0x0010
        /*0064*/ 	.byte	0x00, 0xf5, 0x21, 0x00


	//----- nvinfo : EIATTR_KPARAM_INFO
	.align		4
.L_53:
        /*0068*/ 	.byte	0x04, 0x17
        /*006a*/ 	.short	(.L_55 - .L_54)
.L_54:
        /*006c*/ 	.word	0x00000000
        /*0070*/ 	.short	0x0001
        /*0072*/ 	.short	0x0008
        /*0074*/ 	.byte	0x00, 0xf5, 0x21, 0x00


	//----- nvinfo : EIATTR_KPARAM_INFO
	.align		4
.L_55:
        /*0078*/ 	.byte	0x04, 0x17
        /*007a*/ 	.short	(.L_57 - .L_56)
.L_56:
        /*007c*/ 	.word	0x00000000
        /*0080*/ 	.short	0x0000
        /*0082*/ 	.short	0x0000
        /*0084*/ 	.byte	0x00, 0xf5, 0x21, 0x00


	//----- nvinfo : EIATTR_SPARSE_MMA_MASK
	.align		4
.L_57:
        /*0088*/ 	.byte	0x03, 0x50
        /*008a*/ 	.short	0x0000


	//----- nvinfo : EIATTR_MAXREG_COUNT
	.align		4
        /*008c*/ 	.byte	0x03, 0x1b
        /*008e*/ 	.short	0x00ff


	//----- nvinfo : EIATTR_MERCURY_ISA_VERSION
	.align		4
        /*0090*/ 	.byte	0x03, 0x5f
        /*0092*/ 	.short	0x0101


	//----- nvinfo : EIATTR_VRC_CTA_INIT_COUNT
	.align		4
        /*0094*/ 	.byte	0x02, 0x4a
	.zero		1
	.zero		1


	//----- nvinfo : EIATTR_EXIT_INSTR_OFFSETS
	.align		4
        /*0098*/ 	.byte	0x04, 0x1c
        /*009a*/ 	.short	(.L_59 - .L_58)


	//   ....[0]....
.L_58:
        /*009c*/ 	.word	0x00000080


	//   ....[1]....
        /*00a0*/ 	.word	0x00000380


	//----- nvinfo : EIATTR_CBANK_PARAM_SIZE
	.align		4
.L_59:
        /*00a4*/ 	.byte	0x03, 0x19
        /*00a6*/ 	.short	0x0038


	//----- nvinfo : EIATTR_PARAM_CBANK
	.align		4
        /*00a8*/ 	.byte	0x04, 0x0a
        /*00aa*/ 	.short	(.L_61 - .L_60)
	.align		4
.L_60:
        /*00ac*/ 	.word	index@(.nv.constant0.kernelUpdateParticle)
        /*00b0*/ 	.short	0x0380
        /*00b2*/ 	.short	0x0038


	//----- nvinfo : EIATTR_SW_WAR
	.align		4
.L_61:
        /*00b4*/ 	.byte	0x04, 0x36
        /*00b6*/ 	.short	(.L_63 - .L_62)
.L_62:
        /*00b8*/ 	.word	0x00000008
.L_63:


//--------------------- .nv.callgraph             --------------------------
	.section	.nv.callgraph,"",@"SHT_CUDA_CALLGRAPH"
	.align	4
	.sectionentsize	8
	.align		4
        /*0000*/ 	.word	0x00000000
	.align		4
        /*0004*/ 	.word	0xffffffff
	.align		4
        /*0008*/ 	.word	0x00000000
	.align		4
        /*000c*/ 	.word	0xfffffffe
	.align		4
        /*0010*/ 	.word	0x00000000
	.align		4
        /*0014*/ 	.word	0xfffffffd
	.align		4
        /*0018*/ 	.word	0x00000000
	.align		4
        /*001c*/ 	.word	0xfffffffc


//--------------------- .nv.constant3             --------------------------
	.section	.nv.constant3,"a",@progbits
	.align	8
.nv.constant3:
	.type		d_OMEGA,@object
	.size		d_OMEGA,(d_phi - d_OMEGA)
d_OMEGA:
        /*0000*/ 	.byte	0x7b, 0x14, 0xae, 0x47, 0xe1, 0x7a, 0xe4, 0x3f
	.type		d_phi,@object
	.size		d_phi,(.L_1 - d_phi)
d_phi:
        /*0008*/ 	.byte	0x66, 0x66, 0x66, 0x66, 0x66, 0x66, 0xf6, 0x3f
.L_1:


//--------------------- .nv.constant4             --------------------------
	.section	.nv.constant4,"a",@progbits
	.align	8
	.align		8
.nv.constant4:
        /*0000*/ 	.dword	tempParticle1
	.align		8
        /*0008*/ 	.dword	tempParticle2


//--------------------- .text.kernelUpdatePBest   --------------------------
	.section	.text.kernelUpdatePBest,"ax",@progbits
	.align	128
        .global         kernelUpdatePBest
        .type           kernelUpdatePBest,@function
        .size           kernelUpdatePBest,(.L_x_54 - kernelUpdatePBest)
        .other          kernelUpdatePBest,@"STO_CUDA_ENTRY STV_DEFAULT"
kernelUpdatePBest:
.text.kernelUpdatePBest:
[----:B------:R-:W-:Y:S01]  /*0000*/  LDC R1, c[0x0][0x37c] ;  /* 0x0000df00ff017b82 */ /* 0x000fe20000000800 */
[----:B------:R-:W0:Y:S07]  /*0010*/  S2R R36, SR_TID.X ;  /* 0x0000000000247919 */ /* 0x000e2e0000002100 */
[----:B------:R-:W1:Y:S01]  /*0020*/  S2UR UR4, SR_CTAID.X ;  /* 0x00000000000479c3 */ /* 0x000e620000002500 */
[----:B------:R-:W1:Y:S01]  /*0030*/  LDCU UR5, c[0x0][0x360] ;  /* 0x00006c00ff0577ac */ /* 0x000e620008000800 */
[----:B------:R-:W2:Y:S02]  /*0040*/  LDCU.64 UR6, c[0x0][0x398] ;  /* 0x00007300ff0677ac */ /* 0x000ea40008000a00 */
[----:B--2---:R-:W-:Y:S01]  /*0050*/  IMAD.U32 R2, RZ, RZ, UR7 ;  /* 0x00000007ff027e24 */ /* 0x004fe2000f8e00ff */
[----:B-1----:R-:W-:-:S03]  /*0060*/  UIMAD UR4, UR4, UR5, URZ ;  /* 0x00000005040472a4 */ /* 0x002fc6000f8e02ff */
[----:B------:R-:W-:-:S03]  /*0070*/  IMAD R0, R2, UR6, RZ ;  /* 0x0000000602007c24 */ /* 0x000fc6000f8e02ff */
[----:B0-----:R-:W-:-:S05]  /*0080*/  VIADD R35, R36, UR4 ;  /* 0x0000000424237c36 */ /* 0x001fca0008000000 */
[----:B------:R-:W-:-:S13]  /*0090*/  ISETP.GE.AND P0, PT, R35, R0, PT ;  /* 0x000000002300720c */ /* 0x000fda0003f06270 */
[----:B------:R-:W-:Y:S05]  /*00a0*/  @P0 EXIT ;  /* 0x000000000000094d */ /* 0x000fea0003800000 */
[----:B------:R-:W-:Y:S02]  /*00b0*/  IABS R3, R2 ;  /* 0x0000000200037213 */ /* 0x000fe40000000000 */
[----:B------:R-:W-:Y:S02]  /*00c0*/  ISETP.GE.AND P2, PT, R35, RZ, PT ;  /* 0x000000ff2300720c */ /* 0x000fe40003f46270 */
[----:B------:R-:W0:Y:S08]  /*00d0*/  I2F.RP R0, R3 ;  /* 0x0000000300007306 */ /* 0x000e300000209400 */
[----:B0-----:R-:W0:Y:S02]  /*00e0*/  MUFU.RCP R0, R0 ;  /* 0x0000000000007308 */ /* 0x001e240000001000 */
[----:B0-----:R-:W-:-:S06]  /*00f0*/  VIADD R4, R0, 0xffffffe ;  /* 0x0ffffffe00047836 */ /* 0x001fcc0000000000 */
[----:B------:R0:W1:Y:S02]  /*0100*/  F2I.FTZ.U32.TRUNC.NTZ R5, R4 ;  /* 0x0000000400057305 */ /* 0x000064000021f000 */
[----:B0-----:R-:W-:Y:S02]  /*0110*/  IMAD.MOV.U32 R4, RZ, RZ, RZ ;  /* 0x000000ffff047224 */ /* 0x001fe400078e00ff */
[----:B-1----:R-:W-:-:S04]  /*0120*/  IMAD.MOV R6, RZ, RZ, -R5 ;  /* 0x000000ffff067224 */ /* 0x002fc800078e0a05 */
[----:B------:R-:W-:Y:S01]  /*0130*/  IMAD R7, R6, R3, RZ ;  /* 0x0000000306077224 */ /* 0x000fe200078e02ff */
[----:B------:R-:W-:-:S03]  /*0140*/  IABS R6, R35 ;  /* 0x0000002300067213 */ /* 0x000fc60000000000 */
[----:B------:R-:W-:-:S06]  /*0150*/  IMAD.HI.U32 R5, R5, R7, R4 ;  /* 0x0000000705057227 */ /* 0x000fcc00078e0004 */
[----:B------:R-:W-:-:S04]  /*0160*/  IMAD.HI.U32 R5, R5, R6, RZ ;  /* 0x0000000605057227 */ /* 0x000fc800078e00ff */
[----:B------:R-:W-:-:S04]  /*0170*/  IMAD.MOV R5, RZ, RZ, -R5 ;  /* 0x000000ffff057224 */ /* 0x000fc800078e0a05 */
[----:B------:R-:W-:-:S05]  /*0180*/  IMAD R0, R3, R5, R6 ;  /* 0x0000000503007224 */ /* 0x000fca00078e0206 */
[----:B------:R-:W-:-:S13]  /*0190*/  ISETP.GT.U32.AND P0, PT, R3, R0, PT ;  /* 0x000000000300720c */ /* 0x000fda0003f04070 */
[----:B------:R-:W-:Y:S01]  /*01a0*/  @!P0 IMAD.IADD R0, R0, 0x1, -R3 ;  /* 0x0000000100008824 */ /* 0x000fe200078e0a03 */
[----:B------:R-:W-:-:S04]  /*01b0*/  ISETP.NE.AND P0, PT, R2, RZ, PT ;  /* 0x000000ff0200720c */ /* 0x000fc80003f05270 */
[----:B------:R-:W-:-:S13]  /*01c0*/  ISETP.GT.U32.AND P1, PT, R3, R0, PT ;  /* 0x000000000300720c */ /* 0x000fda0003f24070 */
[----:B------:R-:W-:-:S04]  /*01d0*/  @!P1 IMAD.IADD R0, R0, 0x1, -R3 ;  /* 0x0000000100009824 */ /* 0x000fc800078e0a03 */
[----:B------:R-:W-:Y:S01]  /*01e0*/  @!P2 IMAD.MOV R0, RZ, RZ, -R0 ;  /* 0x000000ffff00a224 */ /* 0x000fe200078e0a00 */
[----:B------:R-:W-:-:S04]  /*01f0*/  @!P0 LOP3.LUT R0, RZ, R2, RZ, 0x33, !PT ;  /* 0x00000002ff008212 */ /* 0x000fc800078e33ff */
[----:B------:R-:W-:-:S13]  /*0200*/  ISETP.NE.AND P0, PT, R0, RZ, PT ;  /* 0x000000ff0000720c */ /* 0x000fda0003f05270 */
[----:B------:R-:W-:Y:S05]  /*0210*/  @P0 EXIT ;  /* 0x000000000000094d */ /* 0x000fea0003800000 */
[----:B------:R-:W-:Y:S01]  /*0220*/  ISETP.GE.AND P0, PT, R2, 0x1, PT ;  /* 0x000000010200780c */ /* 0x000fe20003f06270 */
[----:B------:R-:W0:-:S12]  /*0230*/  LDCU.64 UR12, c[0x0][0x358] ;  /* 0x00006b00ff0c77ac */ /* 0x000e180008000a00 */
[----:B------:R-:W-:Y:S05]  /*0240*/  @!P0 BRA `(.L_x_0) ;  /* 0x00000008002c8947 */ /* 0x000fea0003800000 */
[C---:B------:R-:W-:Y:S01]  /*0250*/  ISETP.GE.U32.AND P1, PT, R2.reuse, 0x8, PT ;  /* 0x000000080200780c */ /* 0x040fe20003f26070 */
[----:B------:R-:W-:Y:S01]  /*0260*/  HFMA2 R0, -RZ, RZ, 0, 0 ;  /* 0x00000000ff007431 */ /* 0x000fe200000001ff */
[----:B------:R-:W-:-:S04]  /*0270*/  LOP3.LUT R13, R2, 0x7, RZ, 0xc0, !PT ;  /* 0x00000007020d7812 */ /* 0x000fc800078ec0ff */
[----:B------:R-:W-:-:S07]  /*0280*/  ISETP.NE.AND P0, PT, R13, RZ, PT ;  /* 0x000000ff0d00720c */ /* 0x000fce0003f05270 */
[----:B------:R-:W-:Y:S06]  /*0290*/  @!P1 BRA `(.L_x_1) ;  /* 0x0000000400109947 */ /* 0x000fec0003800000 */
[----:B------:R-:W1:Y:S01]  /*02a0*/  LDCU.128 UR16, c[0x0][0x380] ;  /* 0x00007000ff1077ac */ /* 0x000e620008000c00 */
[----:B------:R-:W-:Y:S01]  /*02b0*/  LOP3.LUT R0, R2, 0x7ffffff8, RZ, 0xc0, !PT ;  /* 0x7ffffff802007812 */ /* 0x000fe200078ec0ff */
[----:B------:R-:W-:Y:S01]  /*02c0*/  IMAD.MOV.U32 R3, RZ, RZ, R35 ;  /* 0x000000ffff037224 */ /* 0x000fe200078e0023 */
[----:B------:R-:W2:Y:S03]  /*02d0*/  LDCU.64 UR14, c[0x4][URZ] ;  /* 0x01000000ff0e77ac */ /* 0x000ea60008000a00 */
[----:B------:R-:W-:Y:S01]  /*02e0*/  IMAD.MOV R12, RZ, RZ, -R0 ;  /* 0x000000ffff0c7224 */ /* 0x000fe200078e0a00 */
[----:B------:R-:W3:Y:S01]  /*02f0*/  LDCU.64 UR20, c[0x4][0x8] ;  /* 0x01000100ff1477ac */ /* 0x000ee20008000a00 */
[----:B-1----:R-:W-:Y:S02]  /*0300*/  UIADD3 UR11, UP1, UPT, UR16, 0x20, URZ ;  /* 0x00000020100b7890 */ /* 0x002fe4000ff3e0ff */
[----:B------:R-:W-:-:S02]  /*0310*/  UIADD3 UR5, UP2, UPT, UR18, 0x20, URZ ;  /* 0x0000002012057890 */ /* 0x000fc4000ff5e0ff */
[----:B--2---:R-:W-:Y:S02]  /*0320*/  UIADD3 UR9, UP0, UPT, UR14, 0x20, URZ ;  /* 0x000000200e097890 */ /* 0x004fe4000ff1e0ff */
[----:B------:R-:W-:Y:S02]  /*0330*/  UIADD3.X UR14, UPT, UPT, URZ, UR17, URZ, UP1, !UPT ;  /* 0x00000011ff0e7290 */ /* 0x000fe40008ffe4ff */
[----:B---3--:R-:W-:Y:S02]  /*0340*/  UIADD3 UR7, UP1, UPT, UR20, 0x20, URZ ;  /* 0x0000002014077890 */ /* 0x008fe4000ff3e0ff */
[----:B------:R-:W-:Y:S01]  /*0350*/  UIADD3.X UR10, UPT, UPT, URZ, UR15, URZ, UP0, !UPT ;  /* 0x0000000fff0a7290 */ /* 0x000fe200087fe4ff */
[----:B------:R-:W-:Y:S01]  /*0360*/  IMAD.U32 R22, RZ, RZ, UR9 ;  /* 0x00000009ff167e24 */ /* 0x000fe2000f8e00ff */
[----:B------:R-:W-:Y:S02]  /*0370*/  UIADD3.X UR8, UPT, UPT, URZ, UR21, URZ, UP1, !UPT ;  /* 0x00000015ff087290 */ /* 0x000fe40008ffe4ff */
[----:B------:R-:W-:Y:S01]  /*0380*/  IMAD.U32 R20, RZ, RZ, UR7 ;  /* 0x00000007ff147e24 */ /* 0x000fe2000f8e00ff */
[----:B------:R-:W-:Y:S01]  /*0390*/  UIADD3.X UR6, UPT, UPT, URZ, UR19, URZ, UP2, !UPT ;  /* 0x00000013ff067290 */ /* 0x000fe200097fe4ff */
[----:B------:R-:W-:-:S02]  /*03a0*/  IMAD.U32 R23, RZ, RZ, UR10 ;  /* 0x0000000aff177e24 */ /* 0x000fc4000f8e00ff */
[----:B------:R-:W-:-:S09]  /*03b0*/  IMAD.U32 R21, RZ, RZ, UR8 ;  /* 0x00000008ff157e24 */ /* 0x000fd2000f8e00ff */
.L_x_2:
[----:B------:R-:W-:Y:S02]  /*03c0*/  IMAD.U32 R8, RZ, RZ, UR11 ;  /* 0x0000000bff087e24 */ /* 0x000fe4000f8e00ff */
[----:B------:R-:W-:Y:S02]  /*03d0*/  IMAD.U32 R9, RZ, RZ, UR14 ;  /* 0x0000000eff097e24 */ /* 0x000fe4000f8e00ff */
[----:B------:R-:W-:-:S05]  /*03e0*/  IMAD.WIDE R8, R3, 0x8, R8 ;  /* 0x0000000803087825 */ /* 0x000fca00078e0208 */
[----:B0---4-:R-:W2:Y:S01]  /*03f0*/  LDG.E.64 R10, desc[UR12][R8.64+-0x20] ;  /* 0xffffe00c080a7981 */ /* 0x011ea2000c1e1b00 */
[----:B------:R-:W-:Y:S01]  /*0400*/  MOV R7, UR6 ;  /* 0x0000000600077c02 */ /* 0x000fe20008000f00 */
[----:B------:R-:W-:Y:S02]  /*0410*/  IMAD.U32 R6, RZ, RZ, UR5 ;  /* 0x00000005ff067e24 */ /* 0x000fe4000f8e00ff */
[----:B------:R-:W-:Y:S02]  /*0420*/  IMAD.MOV.U32 R4, RZ, RZ, R22 ;  /* 0x000000ffff047224 */ /* 0x000fe400078e0016 */
[----:B------:R-:W-:Y:S02]  /*0430*/  IMAD.MOV.U32 R5, RZ, RZ, R23 ;  /* 0x000000ffff057224 */ /* 0x000fe400078e0017 */
[----:B------:R-:W-:-:S03]  /*0440*/  IMAD.WIDE R6, R3, 0x8, R6 ;  /* 0x0000000803067825 */ /* 0x000fc600078e0206 */
[----:B--2---:R0:W-:Y:S04]  /*0450*/  STG.E.64 desc[UR12][R4.64+-0x20], R10 ;  /* 0xffffe00a04007986 */ /* 0x0041e8000c101b0c */
[----:B------:R-:W2:Y:S01]  /*0460*/  LDG.E.64 R14, desc[UR12][R6.64+-0x20] ;  /* 0xffffe00c060e7981 */ /* 0x000ea2000c1e1b00 */
[----:B0-----:R-:W-:Y:S02]  /*0470*/  IMAD.MOV.U32 R10, RZ, RZ, R20 ;  /* 0x000000ffff0a7224 */ /* 0x001fe400078e0014 */
[----:B------:R-:W-:-:S05]  /*0480*/  IMAD.MOV.U32 R11, RZ, RZ, R21 ;  /* 0x000000ffff0b7224 */ /* 0x000fca00078e0015 */
[----:B--2---:R0:W-:Y:S04]  /*0490*/  STG.E.64 desc[UR12][R10.64+-0x20], R14 ;  /* 0xffffe00e0a007986 */ /* 0x0041e8000c101b0c */
[----:B------:R-:W2:Y:S04]  /*04a0*/  LDG.E.64 R16, desc[UR12][R8.64+-0x18] ;  /* 0xffffe80c08107981 */ /* 0x000ea8000c1e1b00 */
[----:B--2---:R1:W-:Y:S04]  /*04b0*/  STG.E.64 desc[UR12][R4.64+-0x18], R16 ;  /* 0xffffe81004007986 */ /* 0x0043e8000c101b0c */
[----:B------:R-:W2:Y:S04]  /*04c0*/  LDG.E.64 R18, desc[UR12][R6.64+-0x18] ;  /* 0xffffe80c06127981 */ /* 0x000ea8000c1e1b00 */
[----:B--2---:R2:W-:Y:S04]  /*04d0*/  STG.E.64 desc[UR12][R10.64+-0x18], R18 ;  /* 0xffffe8120a007986 */ /* 0x0045e8000c101b0c */
[----:B------:R-:W3:Y:S04]  /*04e0*/  LDG.E.64 R20, desc[UR12][R8.64+-0x10] ;  /* 0xfffff00c08147981 */ /* 0x000ee8000c1e1b00 */
[----:B---3--:R3:W-:Y:S04]  /*04f0*/  STG.E.64 desc[UR12][R4.64+-0x10], R20 ;  /* 0xfffff01404007986 */ /* 0x0087e8000c101b0c */
[----:B------:R-:W4:Y:S04]  /*0500*/  LDG.E.64 R22, desc[UR12][R6.64+-0x10] ;  /* 0xfffff00c06167981 */ /* 0x000f28000c1e1b00 */
[----:B----4-:R4:W-:Y:S04]  /*0510*/  STG.E.64 desc[UR12][R10.64+-0x10], R22 ;  /* 0xfffff0160a007986 */ /* 0x0109e8000c101b0c */
[----:B------:R-:W5:Y:S04]  /*0520*/  LDG.E.64 R24, desc[UR12][R8.64+-0x8] ;  /* 0xfffff80c08187981 */ /* 0x000f68000c1e1b00 */
[----:B-----5:R5:W-:Y:S04]  /*0530*/  STG.E.64 desc[UR12][R4.64+-0x8], R24 ;  /* 0xfffff81804007986 */ /* 0x020be8000c101b0c */
[----:B0-----:R-:W2:Y:S04]  /*0540*/  LDG.E.64 R14, desc[UR12][R6.64+-0x8] ;  /* 0xfffff80c060e7981 */ /* 0x001ea8000c1e1b00 */
[----:B--2---:R0:W-:Y:S04]  /*0550*/  STG.E.64 desc[UR12][R10.64+-0x8], R14 ;  /* 0xfffff80e0a007986 */ /* 0x0041e8000c101b0c */
[----:B-1----:R-:W2:Y:S04]  /*0560*/  LDG.E.64 R16, desc[UR12][R8.64] ;  /* 0x0000000c08107981 */ /* 0x002ea8000c1e1b00 */
[----:B--2---:R1:W-:Y:S04]  /*0570*/  STG.E.64 desc[UR12][R4.64], R16 ;  /* 0x0000001004007986 */ /* 0x0043e8000c101b0c */
[----:B------:R-:W2:Y:S04]  /*0580*/  LDG.E.64 R18, desc[UR12][R6.64] ;  /* 0x0000000c06127981 */ /* 0x000ea8000c1e1b00 */
[----:B--2---:R2:W-:Y:S04]  /*0590*/  STG.E.64 desc[UR12][R10.64], R18 ;  /* 0x000000120a007986 */ /* 0x0045e8000c101b0c */
[----:B---3--:R-:W3:Y:S04]  /*05a0*/  LDG.E.64 R20, desc[UR12][R8.64+0x8] ;  /* 0x0000080c08147981 */ /* 0x008ee8000c1e1b00 */
[----:B---3--:R-:W-:Y:S04]  /*05b0*/  STG.E.64 desc[UR12][R4.64+0x8], R20 ;  /* 0x0000081404007986 */ /* 0x008fe8000c101b0c */
[----:B----4-:R-:W3:Y:S04]  /*05c0*/  LDG.E.64 R22, desc[UR12][R6.64+0x8] ;  /* 0x0000080c06167981 */ /* 0x010ee8000c1e1b00 */
[----:B---3--:R3:W-:Y:S04]  /*05d0*/  STG.E.64 desc[UR12][R10.64+0x8], R22 ;  /* 0x000008160a007986 */ /* 0x0087e8000c101b0c */
[----:B-----5:R-:W4:Y:S04]  /*05e0*/  LDG.E.64 R24, desc[UR12][R8.64+0x10] ;  /* 0x0000100c08187981 */ /* 0x020f28000c1e1b00 */
[----:B----4-:R4:W-:Y:S04]  /*05f0*/  STG.E.64 desc[UR12][R4.64+0x10], R24 ;  /* 0x0000101804007986 */ /* 0x0109e8000c101b0c */
[----:B0-----:R-:W5:Y:S04]  /*0600*/  LDG.E.64 R14, desc[UR12][R6.64+0x10] ;  /* 0x0000100c060e7981 */ /* 0x001f68000c1e1b00 */
[----:B-----5:R4:W-:Y:S04]  /*0610*/  STG.E.64 desc[UR12][R10.64+0x10], R14 ;  /* 0x0000100e0a007986 */ /* 0x0209e8000c101b0c */
[----:B-1----:R-:W5:Y:S04]  /*0620*/  LDG.E.64 R16, desc[UR12][R8.64+0x18] ;  /* 0x0000180c08107981 */ /* 0x002f68000c1e1b00 */
[----:B-----5:R4:W-:Y:S04]  /*0630*/  STG.E.64 desc[UR12][R4.64+0x18], R16 ;  /* 0x0000181004007986 */ /* 0x0209e8000c101b0c */
[----:B--2---:R-:W2:Y:S01]  /*0640*/  LDG.E.64 R18, desc[UR12][R6.64+0x18] ;  /* 0x0000180c06127981 */ /* 0x004ea2000c1e1b00 */
[----:B------:R-:W-:Y:S01]  /*0650*/  VIADD R12, R12, 0x8 ;  /* 0x000000080c0c7836 */ /* 0x000fe20000000000 */
[----:B---3--:R-:W-:Y:S01]  /*0660*/  IADD3 R22, P2, PT, R4, 0x40, RZ ;  /* 0x0000004004167810 */ /* 0x008fe20007f5e0ff */
[----:B------:R-:W-:Y:S01]  /*0670*/  VIADD R3, R3, 0x8 ;  /* 0x0000000803037836 */ /* 0x000fe20000000000 */
[----:B------:R-:W-:-:S02]  /*0680*/  IADD3 R20, P3, PT, R10, 0x40, RZ ;  /* 0x000000400a147810 */ /* 0x000fc40007f7e0ff */
[----:B------:R-:W-:Y:S01]  /*0690*/  ISETP.NE.AND P1, PT, R12, RZ, PT ;  /* 0x000000ff0c00720c */ /* 0x000fe20003f25270 */
[----:B------:R-:W-:Y:S02]  /*06a0*/  IMAD.X R23, RZ, RZ, R5, P2 ;  /* 0x000000ffff177224 */ /* 0x000fe400010e0605 */
[----:B------:R-:W-:Y:S01]  /*06b0*/  IMAD.X R21, RZ, RZ, R11, P3 ;  /* 0x000000ffff157224 */ /* 0x000fe200018e060b */
[----:B--2---:R4:W-:Y:S09]  /*06c0*/  STG.E.64 desc[UR12][R10.64+0x18], R18 ;  /* 0x000018120a007986 */ /* 0x0049f2000c101b0c */
[----:B------:R-:W-:Y:S05]  /*06d0*/  @P1 BRA `(.L_x_2) ;  /* 0xfffffffc00381947 */ /* 0x000fea000383ffff */
.L_x_1:
[----:B------:R-:W-:Y:S05]  /*06e0*/  @!P0 BRA `(.L_x_0) ;  /* 0x0000000400048947 */ /* 0x000fea0003800000 */
[----:B------:R-:W-:Y:S02]  /*06f0*/  ISETP.GE.U32.AND P0, PT, R13, 0x4, PT ;  /* 0x000000040d00780c */ /* 0x000fe40003f06070 */
[----:B------:R-:W-:-:S04]  /*0700*/  LOP3.LUT R3, R2, 0x3, RZ, 0xc0, !PT ;  /* 0x0000000302037812 */ /* 0x000fc800078ec0ff */
[----:B------:R-:W-:-:S07]  /*0710*/  ISETP.NE.AND P1, PT, R3, RZ, PT ;  /* 0x000000ff0300720c */ /* 0x000fce0003f25270 */
[----:B------:R-:W-:Y:S06]  /*0720*/  @!P0 BRA `(.L_x_3) ;  /* 0x0000000000688947 */ /* 0x000fec0003800000 */
[----:B----4-:R-:W1:Y:S01]  /*0730*/  LDC.64 R4, c[0x0][0x380] ;  /* 0x0000e000ff047b82 */ /* 0x010e620000000a00 */
[----:B------:R-:W-:-:S07]  /*0740*/  IMAD.IADD R13, R35, 0x1, R0 ;  /* 0x00000001230d7824 */ /* 0x000fce00078e0200 */
[----:B------:R-:W2:Y:S08]  /*0750*/  LDC.64 R6, c[0x4][RZ] ;  /* 0x01000000ff067b82 */ /* 0x000eb00000000a00 */
[----:B------:R-:W3:Y:S01]  /*0760*/  LDC.64 R10, c[0x0][0x388] ;  /* 0x0000e200ff0a7b82 */ /* 0x000ee20000000a00 */
[----:B-1----:R-:W-:-:S07]  /*0770*/  IMAD.WIDE R4, R13, 0x8, R4 ;  /* 0x000000080d047825 */ /* 0x002fce00078e0204 */
[----:B------:R-:W1:Y:S01]  /*0780*/  LDC.64 R14, c[0x4][0x8] ;  /* 0x01000200ff0e7b82 */ /* 0x000e620000000a00 */
[----:B0-----:R-:W4:Y:S01]  /*0790*/  LDG.E.64 R8, desc[UR12][R4.64] ;  /* 0x0000000c04087981 */ /* 0x001f22000c1e1b00 */
[----:B--2---:R-:W-:-:S04]  /*07a0*/  IMAD.WIDE.U32 R6, R0, 0x8, R6 ;  /* 0x0000000800067825 */ /* 0x004fc800078e0006 */
[----:B---3--:R-:W-:Y:S01]  /*07b0*/  IMAD.WIDE R10, R13, 0x8, R10 ;  /* 0x000000080d0a7825 */ /* 0x008fe200078e020a */
[----:B----4-:R0:W-:Y:S04]  /*07c0*/  STG.E.64 desc[UR12][R6.64], R8 ;  /* 0x0000000806007986 */ /* 0x0101e8000c101b0c */
[----:B------:R-:W2:Y:S01]  /*07d0*/  LDG.E.64 R12, desc[UR12][R10.64] ;  /* 0x0000000c0a0c7981 */ /* 0x000ea2000c1e1b00 */
[----:B-1----:R-:W-:-:S05]  /*07e0*/  IMAD.WIDE.U32 R14, R0, 0x8, R14 ;  /* 0x00000008000e7825 */ /* 0x002fca00078e000e */
[----:B--2---:R1:W-:Y:S04]  /*07f0*/  STG.E.64 desc[UR12][R14.64], R12 ;  /* 0x0000000c0e007986 */ /* 0x0043e8000c101b0c */
[----:B------:R-:W2:Y:S04]  /*0800*/  LDG.E.64 R16, desc[UR12][R4.64+0x8] ;  /* 0x0000080c04107981 */ /* 0x000ea8000c1e1b00 */
[----:B--2---:R2:W-:Y:S04]  /*0810*/  STG.E.64 desc[UR12][R6.64+0x8], R16 ;  /* 0x0000081006007986 */ /* 0x0045e8000c101b0c */
[----:B------:R-:W3:Y:S04]  /*0820*/  LDG.E.64 R18, desc[UR12][R10.64+0x8] ;  /* 0x0000080c0a127981 */ /* 0x000ee8000c1e1b00 */
[----:B---3--:R2:W-:Y:S04]  /*0830*/  STG.E.64 desc[UR12][R14.64+0x8], R18 ;  /* 0x000008120e007986 */ /* 0x0085e8000c101b0c */
[----:B------:R-:W3:Y:S04]  /*0840*/  LDG.E.64 R20, desc[UR12][R4.64+0x10] ;  /* 0x0000100c04147981 */ /* 0x000ee8000c1e1b00 */
[----:B---3--:R2:W-:Y:S04]  /*0850*/  STG.E.64 desc[UR12][R6.64+0x10], R20 ;  /* 0x0000101406007986 */ /* 0x0085e8000c101b0c */
[----:B0-----:R-:W3:Y:S04]  /*0860*/  LDG.E.64 R8, desc[UR12][R10.64+0x10] ;  /* 0x0000100c0a087981 */ /* 0x001ee8000c1e1b00 */
[----:B---3--:R2:W-:Y:S04]  /*0870*/  STG.E.64 desc[UR12][R14.64+0x10], R8 ;  /* 0x000010080e007986 */ /* 0x0085e8000c101b0c */
[----:B------:R-:W3:Y:S04]  /*0880*/  LDG.E.64 R22, desc[UR12][R4.64+0x18] ;  /* 0x0000180c04167981 */ /* 0x000ee8000c1e1b00 */
[----:B---3--:R2:W-:Y:S04]  /*0890*/  STG.E.64 desc[UR12][R6.64+0x18], R22 ;  /* 0x0000181606007986 */ /* 0x0085e8000c101b0c */
[----:B-1----:R-:W3:Y:S01]  /*08a0*/  LDG.E.64 R12, desc[UR12][R10.64+0x18] ;  /* 0x0000180c0a0c7981 */ /* 0x002ee2000c1e1b00 */
[----:B------:R-:W-:-:S03]  /*08b0*/  IADD3 R0, PT, PT, R0, 0x4, RZ ;  /* 0x0000000400007810 */ /* 0x000fc60007ffe0ff */
[----:B---3--:R2:W-:Y:S04]  /*08c0*/  STG.E.64 desc[UR12][R14.64+0x18], R12 ;  /* 0x0000180c0e007986 */ /* 0x0085e8000c101b0c */
.L_x_3:
[----:B------:R-:W-:Y:S05]  /*08d0*/  @!P1 BRA `(.L_x_0) ;  /* 0x0000000000889947 */ /* 0x000fea0003800000 */
[----:B----4-:R-:W1:Y:S01]  /*08e0*/  LDC.64 R4, c[0x0][0x380] ;  /* 0x0000e000ff047b82 */ /* 0x010e620000000a00 */
[----:B------:R-:W-:-:S07]  /*08f0*/  ISETP.NE.AND P0, PT, R3, 0x1, PT ;  /* 0x000000010300780c */ /* 0x000fce0003f05270 */
[----:B--2---:R-:W2:Y:S06]  /*0900*/  LDC.64 R8, c[0x0][0x388] ;  /* 0x0000e200ff087b82 */ /* 0x004eac0000000a00 */
[----:B------:R-:W-:Y:S02]  /*0910*/  @P0 IMAD.IADD R17, R35, 0x1, R0 ;  /* 0x0000000123110824 */ /* 0x000fe400078e0200 */
[----:B------:R-:W3:Y:S02]  /*0920*/  @P0 LDC.64 R6, c[0x4][RZ] ;  /* 0x01000000ff060b82 */ /* 0x000ee40000000a00 */
[----:B-1----:R-:W-:-:S06]  /*0930*/  @P0 IMAD.WIDE R12, R17, 0x8, R4 ;  /* 0x00000008110c0825 */ /* 0x002fcc00078e0204 */
[----:B------:R-:W1:Y:S01]  /*0940*/  LDC.64 R20, c[0x0][0x380] ;  /* 0x0000e000ff147b82 */ /* 0x000e620000000a00 */
[----:B0-----:R-:W4:Y:S01]  /*0950*/  @P0 LDG.E.64 R4, desc[UR12][R12.64] ;  /* 0x0000000c0c040981 */ /* 0x001f22000c1e1b00 */
[----:B--2---:R-:W-:-:S06]  /*0960*/  @P0 IMAD.WIDE R16, R17, 0x8, R8 ;  /* 0x0000000811100825 */ /* 0x004fcc00078e0208 */
[----:B------:R-:W0:Y:S01]  /*0970*/  @P0 LDC.64 R8, c[0x4][0x8] ;  /* 0x01000200ff080b82 */ /* 0x000e220000000a00 */
[----:B---3--:R-:W-:-:S05]  /*0980*/  @P0 IMAD.WIDE.U32 R14, R0, 0x8, R6 ;  /* 0x00000008000e0825 */ /* 0x008fca00078e0006 */
[----:B----4-:R-:W-:Y:S04]  /*0990*/  @P0 STG.E.64 desc[UR12][R14.64], R4 ;  /* 0x000000040e000986 */ /* 0x010fe8000c101b0c */
[----:B------:R-:W2:Y:S01]  /*09a0*/  @P0 LDG.E.64 R6, desc[UR12][R16.64] ;  /* 0x0000000c10060981 */ /* 0x000ea2000c1e1b00 */
[----:B0-----:R-:W-:-:S05]  /*09b0*/  @P0 IMAD.WIDE.U32 R18, R0, 0x8, R8 ;  /* 0x0000000800120825 */ /* 0x001fca00078e0008 */
[----:B--2---:R0:W-:Y:S04]  /*09c0*/  @P0 STG.E.64 desc[UR12][R18.64], R6 ;  /* 0x0000000612000986 */ /* 0x0041e8000c101b0c */
[----:B------:R-:W2:Y:S01]  /*09d0*/  @P0 LDG.E.64 R8, desc[UR12][R12.64+0x8] ;  /* 0x0000080c0c080981 */ /* 0x000ea2000c1e1b00 */
[----:B------:R-:W-:-:S04]  /*09e0*/  LOP3.LUT R3, R2, 0x1, RZ, 0xc0, !PT ;  /* 0x0000000102037812 */ /* 0x000fc800078ec0ff */
[----:B------:R-:W-:Y:S01]  /*09f0*/  ISETP.NE.U32.AND P1, PT, R3, 0x1, PT ;  /* 0x000000010300780c */ /* 0x000fe20003f25070 */
[----:B------:R-:W-:Y:S01]  /*0a00*/  @P0 VIADD R0, R0, 0x2 ;  /* 0x0000000200000836 */ /* 0x000fe20000000000 */
[----:B--2---:R2:W-:Y:S11]  /*0a10*/  @P0 STG.E.64 desc[UR12][R14.64+0x8], R8 ;  /* 0x000008080e000986 */ /* 0x0045f6000c101b0c */
[----:B0-----:R-:W0:Y:S01]  /*0a20*/  @!P1 LDC.64 R6, c[0x4][RZ] ;  /* 0x01000000ff069b82 */ /* 0x001e220000000a00 */
[----:B------:R-:W3:Y:S01]  /*0a30*/  @P0 LDG.E.64 R10, desc[UR12][R16.64+0x8] ;  /* 0x0000080c100a0981 */ /* 0x000ee2000c1e1b00 */
[----:B------:R-:W-:-:S04]  /*0a40*/  @!P1 IMAD.IADD R3, R35, 0x1, R0 ;  /* 0x0000000123039824 */ /* 0x000fc800078e0200 */
[----:B-1----:R-:W-:Y:S02]  /*0a50*/  @!P1 IMAD.WIDE R4, R3, 0x8, R20 ;  /* 0x0000000803049825 */ /* 0x002fe400078e0214 */
[----:B------:R-:W1:Y:S08]  /*0a60*/  @!P1 LDC.64 R12, c[0x4][0x8] ;  /* 0x01000200ff0c9b82 */ /* 0x000e700000000a00 */
[----:B--2---:R-:W2:Y:S01]  /*0a70*/  LDC.64 R8, c[0x0][0x388] ;  /* 0x0000e200ff087b82 */ /* 0x004ea20000000a00 */
[----:B---3--:R3:W-:Y:S04]  /*0a80*/  @P0 STG.E.64 desc[UR12][R18.64+0x8], R10 ;  /* 0x0000080a12000986 */ /* 0x0087e8000c101b0c */
[----:B------:R-:W4:Y:S01]  /*0a90*/  @!P1 LDG.E.64 R4, desc[UR12][R4.64] ;  /* 0x0000000c04049981 */ /* 0x000f22000c1e1b00 */
[----:B0-----:R-:W-:-:S04]  /*0aa0*/  @!P1 IMAD.WIDE.U32 R6, R0, 0x8, R6 ;  /* 0x0000000800069825 */ /* 0x001fc800078e0006 */
[----:B--2---:R-:W-:Y:S01]  /*0ab0*/  @!P1 IMAD.WIDE R8, R3, 0x8, R8 ;  /* 0x0000000803089825 */ /* 0x004fe200078e0208 */
[----:B----4-:R3:W-:Y:S05]  /*0ac0*/  @!P1 STG.E.64 desc[UR12][R6.64], R4 ;  /* 0x0000000406009986 */ /* 0x0107ea000c101b0c */
[----:B------:R-:W2:Y:S01]  /*0ad0*/  @!P1 LDG.E.64 R8, desc[UR12][R8.64] ;  /* 0x0000000c08089981 */ /* 0x000ea2000c1e1b00 */
[----:B-1----:R-:W-:-:S05]  /*0ae0*/  @!P1 IMAD.WIDE.U32 R12, R0, 0x8, R12 ;  /* 0x00000008000c9825 */ /* 0x002fca00078e000c */
[----:B--2---:R3:W-:Y:S02]  /*0af0*/  @!P1 STG.E.64 desc[UR12][R12.64], R8 ;  /* 0x000000080c009986 */ /* 0x0047e4000c101b0c */
.L_x_0:
[----:B---34-:R-:W0:Y:S02]  /*0b00*/  LDC.64 R4, c[0x4][RZ] ;  /* 0x01000000ff047b82 */ /* 0x018e240000000a00 */
[----:B0-----:R-:W2:Y:S01]  /*0b10*/  LDG.E.64 R4, desc[UR12][R4.64] ;  /* 0x0000000c04047981 */ /* 0x001ea2000c1e1b00 */
[----:B------:R-:W-:Y:S02]  /*0b20*/  ISETP.GE.U32.AND P0, PT, R2, 0x2, PT ;  /* 0x000000020200780c */ /* 0x000fe40003f06070 */
[----:B------:R-:W-:Y:S01]  /*0b30*/  SHF.R.S32.HI R0, RZ, 0x1f, R2 ;  /* 0x0000001fff007819 */ /* 0x000fe20000011402 */
[----:B--2---:R-:W-:-:S10]  /*0b40*/  DMUL R8, R4, R4 ;  /* 0x0000000404087228 */ /* 0x004fd40000000000 */
[----:B------:R-:W-:Y:S05]  /*0b50*/  @!P0 BRA `(.L_x_4) ;  /* 0x0000001000848947 */ /* 0x000fea0003800000 */
[----:B------:R-:W-:Y:S01]  /*0b60*/  IADD3 R3, P1, PT, R2, -0x2, RZ ;  /* 0xfffffffe02037810 */ /* 0x000fe20007f3e0ff */
[----:B------:R-:W0:Y:S01]  /*0b70*/  I2F.F64 R4, R2 ;  /* 0x0000000200047312 */ /* 0x000e220000201c00 */
[----:B------:R-:W-:Y:S01]  /*0b80*/  UMOV UR6, 0x1 ;  /* 0x0000000100067882 */ /* 0x000fe20000000000 */
[----:B------:R-:W-:Y:S01]  /*0b90*/  UMOV UR5, URZ ;  /* 0x000000ff00057c82 */ /* 0x000fe20008000000 */
[----:B------:R-:W-:Y:S02]  /*0ba0*/  ISETP.GE.U32.AND P0, PT, R3, 0x3, PT ;  /* 0x000000030300780c */ /* 0x000fe40003f06070 */
[----:B------:R-:W-:-:S04]  /*0bb0*/  IADD3.X R3, PT, PT, R0, -0x1, RZ, P1, !PT ;  /* 0xffffffff00037810 */ /* 0x000fc80000ffe4ff */
[----:B------:R-:W-:Y:S01]  /*0bc0*/  ISETP.GE.U32.AND.EX P0, PT, R3, RZ, PT, P0 ;  /* 0x000000ff0300720c */ /* 0x000fe20003f06100 */
[----:B0-----:R-:W-:-:S12]  /*0bd0*/  DADD R4, R4, -1 ;  /* 0xbff0000004047429 */ /* 0x001fd80000000000 */
[----:B------:R-:W-:Y:S05]  /*0be0*/  @!P0 BRA `(.L_x_5) ;  /* 0x0000000c00508947 */ /* 0x000fea0003800000 */
[----:B------:R-:W0:Y:S01]  /*0bf0*/  LDCU.64 UR6, c[0x4][URZ] ;  /* 0x01000000ff0677ac */ /* 0x000e220008000a00 */
[----:B------:R-:W1:Y:S01]  /*0c00*/  LDC R2, c[0x0][0x39c] ;  /* 0x0000e700ff027b82 */ /* 0x000e620000000800 */
[----:B0-----:R-:W-:-:S04]  /*0c10*/  UIADD3 UR5, UP0, UPT, UR6, 0x10, URZ ;  /* 0x0000001006057890 */ /* 0x001fc8000ff1e0ff */
[----:B------:R-:W-:Y:S02]  /*0c20*/  UIADD3.X UR6, UPT, UPT, URZ, UR7, URZ, UP0, !UPT ;  /* 0x00000007ff067290 */ /* 0x000fe400087fe4ff */
[----:B------:R-:W-:Y:S01]  /*0c30*/  IMAD.U32 R10, RZ, RZ, UR5 ;  /* 0x00000005ff0a7e24 */ /* 0x000fe2000f8e00ff */
[----:B------:R-:W-:-:S03]  /*0c40*/  UMOV UR5, URZ ;  /* 0x000000ff00057c82 */ /* 0x000fc60008000000 */
[----:B------:R-:W-:Y:S01]  /*0c50*/  IMAD.U32 R11, RZ, RZ, UR6 ;  /* 0x00000006ff0b7e24 */ /* 0x000fe2000f8e00ff */
[----:B------:R-:W-:-:S06]  /*0c60*/  UMOV UR6, 0x1 ;  /* 0x0000000100067882 */ /* 0x000fcc0000000000 */
.L_x_17:
[----:B------:R-:W0:Y:S01]  /*0c70*/  MUFU.RCP64H R7, R5 ;  /* 0x0000000500077308 */ /* 0x000e220000001800 */
[----:B------:R-:W-:Y:S01]  /*0c80*/  IMAD.MOV.U32 R6, RZ, RZ, 0x1 ;  /* 0x00000001ff067424 */ /* 0x000fe200078e00ff */
[----:B------:R-:W-:-:S06]  /*0c90*/  UMOV UR7, UR5 ;  /* 0x0000000500077c82 */ /* 0x000fcc0008000000 */
[----:B------:R-:W2:Y:S01]  /*0ca0*/  I2F.F64.S64 R16, UR6 ;  /* 0x0000000600107d12 */ /* 0x000ea20008301c00 */
[----:B0-----:R-:W-:Y:S01]  /*0cb0*/  DFMA R12, -R4, R6, 1 ;  /* 0x3ff00000040c742b */ /* 0x001fe20000000106 */
[----:B--2---:R-:W-:-:S07]  /*0cc0*/  FSETP.GEU.AND P1, PT, |R17|, 6.5827683646048100446e-37, PT ;  /* 0x036000001100780b */ /* 0x004fce0003f2e200 */
[----:B------:R-:W-:-:S08]  /*0cd0*/  DFMA R12, R12, R12, R12 ;  /* 0x0000000c0c0c722b */ /* 0x000fd0000000000c */
[----:B------:R-:W-:-:S08]  /*0ce0*/  DFMA R12, R6, R12, R6 ;  /* 0x0000000c060c722b */ /* 0x000fd00000000006 */
[----:B------:R-:W-:-:S08]  /*0cf0*/  DFMA R6, -R4, R12, 1 ;  /* 0x3ff000000406742b */ /* 0x000fd0000000010c */
[----:B------:R-:W-:-:S08]  /*0d00*/  DFMA R6, R12, R6, R12 ;  /* 0x000000060c06722b */ /* 0x000fd0000000000c */
[----:B------:R-:W-:-:S08]  /*0d10*/  DMUL R14, R16, R6 ;  /* 0x00000006100e7228 */ /* 0x000fd00000000000 */
[----:B------:R-:W-:-:S08]  /*0d20*/  DFMA R12, -R4, R14, R16 ;  /* 0x0000000e040c722b */ /* 0x000fd00000000110 */
[----:B------:R-:W-:-:S10]  /*0d30*/  DFMA R14, R6, R12, R14 ;  /* 0x0000000c060e722b */ /* 0x000fd4000000000e */
[----:B------:R-:W-:-:S05]  /*0d40*/  FFMA R3, RZ, R5, R15 ;  /* 0x00000005ff037223 */ /* 0x000fca000000000f */
[----:B------:R-:W-:-:S13]  /*0d50*/  FSETP.GT.AND P0, PT, |R3|, 1.469367938527859385e-39, PT ;  /* 0x001000000300780b */ /* 0x000fda0003f04200 */
[----:B------:R-:W-:Y:S05]  /*0d60*/  @P0 BRA P1, `(.L_x_6) ;  /* 0x00000000001c0947 */ /* 0x000fea0000800000 */
[----:B------:R-:W-:Y:S01]  /*0d70*/  IMAD.MOV.U32 R19, RZ, RZ, R16 ;  /* 0x000000ffff137224 */ /* 0x000fe200078e0010 */
[----:B------:R-:W-:Y:S01]  /*0d80*/  MOV R18, 0xdc0 ;  /* 0x00000dc000127802 */ /* 0x000fe20000000f00 */
[----:B------:R-:W-:Y:S02]  /*0d90*/  IMAD.MOV.U32 R16, RZ, RZ, R4 ;  /* 0x000000ffff107224 */ /* 0x000fe400078e0004 */
[----:B------:R-:W-:-:S07]  /*0da0*/  IMAD.MOV.U32 R7, RZ, RZ, R5 ;  /* 0x000000ffff077224 */ /* 0x000fce00078e0005 */
[----:B-1----:R-:W-:Y:S05]  /*0db0*/  CALL.REL.NOINC `($__internal_0_$__cuda_sm20_div_rn_f64_full) ;  /* 0x0000002800647944 */ /* 0x002fea0003c00000 */
[----:B------:R-:W-:Y:S01]  /*0dc0*/  MOV R14, R32 ;  /* 0x00000020000e7202 */ /* 0x000fe20000000f00 */
[----:B------:R-:W-:-:S07]  /*0dd0*/  IMAD.MOV.U32 R15, RZ, RZ, R33 ;  /* 0x000000ffff0f7224 */ /* 0x000fce00078e0021 */
.L_x_6:
[----:B------:R-:W-:Y:S01]  /*0de0*/  IMAD.MOV.U32 R34, RZ, RZ, R14 ;  /* 0x000000ffff227224 */ /* 0x000fe200078e000e */
[----:B------:R-:W-:Y:S01]  /*0df0*/  MOV R37, 0xe20 ;  /* 0x00000e2000257802 */ /* 0x000fe20000000f00 */
[----:B------:R-:W-:-:S07]  /*0e00*/  IMAD.MOV.U32 R7, RZ, RZ, R15 ;  /* 0x000000ffff077224 */ /* 0x000fce00078e000f */
[----:B-1----:R-:W-:Y:S05]  /*0e10*/  CALL.REL.NOINC `($kernelUpdatePBest$__internal_accurate_pow) ;  /* 0x0000002c00c07944 */ /* 0x002fea0003c00000 */
[----:B------:R0:W5:Y:S01]  /*0e20*/  LDG.E.64 R18, desc[UR12][R10.64+-0x8] ;  /* 0xfffff80c0a127981 */ /* 0x000162000c1e1b00 */
[----:B------:R-:W1:Y:S01]  /*0e30*/  MUFU.RCP64H R13, R5 ;  /* 0x00000005000d7308 */ /* 0x000e620000001800 */
[----:B------:R-:W-:Y:S01]  /*0e40*/  IMAD.MOV.U32 R12, RZ, RZ, 0x1 ;  /* 0x00000001ff0c7424 */ /* 0x000fe200078e00ff */
[----:B------:R-:W-:Y:S01]  /*0e50*/  UIADD3 UR8, UP0, UPT, UR6, 0x1, URZ ;  /* 0x0000000106087890 */ /* 0x000fe2000ff1e0ff */
[----:B------:R-:W-:Y:S01]  /*0e60*/  DSETP.NEU.AND P0, PT, R14, RZ, PT ;  /* 0x000000ff0e00722a */ /* 0x000fe20003f0d000 */
[----:B------:R-:W-:Y:S02]  /*0e70*/  IMAD.MOV.U32 R17, RZ, RZ, R16 ;  /* 0x000000ffff117224 */ /* 0x000fe400078e0010 */
[----:B------:R-:W-:Y:S01]  /*0e80*/  UIADD3.X UR9, UPT, UPT, URZ, UR5, URZ, UP0, !UPT ;  /* 0x00000005ff097290 */ /* 0x000fe200087fe4ff */
[----:B------:R-:W-:Y:S01]  /*0e90*/  IMAD.MOV.U32 R16, RZ, RZ, R7 ;  /* 0x000000ffff107224 */ /* 0x000fe200078e0007 */
[----:B-1----:R-:W-:-:S08]  /*0ea0*/  DFMA R20, -R4, R12, 1 ;  /* 0x3ff000000414742b */ /* 0x002fd0000000010c */
[----:B------:R-:W-:-:S08]  /*0eb0*/  DFMA R20, R20, R20, R20 ;  /* 0x000000141414722b */ /* 0x000fd00000000014 */
[----:B------:R-:W-:Y:S02]  /*0ec0*/  DFMA R12, R12, R20, R12 ;  /* 0x000000140c0c722b */ /* 0x000fe4000000000c */
[----:B------:R-:W1:Y:S06]  /*0ed0*/  I2F.F64.S64 R20, UR8 ;  /* 0x0000000800147d12 */ /* 0x000e6c0008301c00 */
[----:B------:R-:W-:-:S08]  /*0ee0*/  DFMA R22, -R4, R12, 1 ;  /* 0x3ff000000416742b */ /* 0x000fd0000000010c */
[----:B------:R-:W-:Y:S02]  /*0ef0*/  DFMA R24, R12, R22, R12 ;  /* 0x000000160c18722b */ /* 0x000fe4000000000c */
[----:B------:R-:W-:-:S06]  /*0f00*/  DADD R12, R14, 1000000 ;  /* 0x412e84800e0c7429 */ /* 0x000fcc0000000000 */
[----:B-1----:R-:W-:-:S04]  /*0f10*/  DMUL R22, R24, R20 ;  /* 0x0000001418167228 */ /* 0x002fc80000000000 */
[----:B------:R-:W-:-:S04]  /*0f20*/  LOP3.LUT R3, R13, 0x7ff00000, RZ, 0xc0, !PT ;  /* 0x7ff000000d037812 */ /* 0x000fc800078ec0ff */
[----:B------:R-:W-:Y:S01]  /*0f30*/  ISETP.NE.AND P1, PT, R3, 0x7ff00000, PT ;  /* 0x7ff000000300780c */ /* 0x000fe20003f25270 */
[----:B------:R-:W-:-:S08]  /*0f40*/  DFMA R12, -R4, R22, R20 ;  /* 0x00000016040c722b */ /* 0x000fd00000000114 */
[----:B------:R-:W-:-:S04]  /*0f50*/  DFMA R12, R24, R12, R22 ;  /* 0x0000000c180c722b */ /* 0x000fc80000000016 */
[----:B0-----:R-:W-:Y:S07]  /*0f60*/  @P1 BRA `(.L_x_7) ;  /* 0x00000000001c1947 */ /* 0x001fee0003800000 */
[----:B------:R-:W-:-:S14]  /*0f70*/  DSETP.NAN.AND P1, PT, R14, R14, PT ;  /* 0x0000000e0e00722a */ /* 0x000fdc0003f28000 */
[----:B------:R-:W-:Y:S01]  /*0f80*/  @P1 DADD R16, R14, 1000000 ;  /* 0x412e84800e101429 */ /* 0x000fe20000000000 */
[----:B------:R-:W-:Y:S10]  /*0f90*/  @P1 BRA `(.L_x_7) ;  /* 0x0000000000101947 */ /* 0x000ff40003800000 */
[----:B------:R-:W-:-:S14]  /*0fa0*/  DSETP.NEU.AND P1, PT, |R14|, +INF , PT ;  /* 0x7ff000000e00742a */ /* 0x000fdc0003f2d200 */
[----:B------:R-:W-:Y:S01]  /*0fb0*/  @!P1 ISETP.GE.AND P2, PT, R15, RZ, PT ;  /* 0x000000ff0f00920c */ /* 0x000fe20003f46270 */
[----:B------:R-:W-:-:S03]  /*0fc0*/  @!P1 IMAD.MOV.U32 R16, RZ, RZ, RZ ;  /* 0x000000ffff109224 */ /* 0x000fc600078e00ff */
[----:B------:R-:W-:-:S09]  /*0fd0*/  @!P1 SEL R17, RZ, 0x7ff00000, !P2 ;  /* 0x7ff00000ff119807 */ /* 0x000fd20005000000 */
.L_x_7:
[----:B------:R-:W-:Y:S01]  /*0fe0*/  FFMA R3, RZ, R5, R13 ;  /* 0x00000005ff037223 */ /* 0x000fe2000000000d */
[----:B------:R-:W-:Y:S02]  /*0ff0*/  FSEL R6, R16, RZ, P0 ;  /* 0x000000ff10067208 */ /* 0x000fe40000000000 */
[----:B------:R-:W-:Y:S02]  /*1000*/  FSEL R7, R17, 1.875, P0 ;  /* 0x3ff0000011077808 */ /* 0x000fe40000000000 */
[----:B------:R-:W-:Y:S02]  /*1010*/  FSETP.GEU.AND P1, PT, |R21|, 6.5827683646048100446e-37, PT ;  /* 0x036000001500780b */ /* 0x000fe40003f2e200 */
[----:B------:R-:W-:Y:S02]  /*1020*/  FSETP.GT.AND P0, PT, |R3|, 1.469367938527859385e-39, PT ;  /* 0x001000000300780b */ /* 0x000fe40003f04200 */
[----:B-----5:R-:W-:-:S08]  /*1030*/  DMUL R6, R18, R6 ;  /* 0x0000000612067228 */ /* 0x020fd00000000000 */
[----:B------:R-:W-:-:S03]  /*1040*/  DFMA R8, R18, R6, R8 ;  /* 0x000000061208722b */ /* 0x000fc60000000008 */
[----:B------:R-:W-:Y:S08]  /*1050*/  @P0 BRA P1, `(.L_x_8) ;  /* 0x0000000000200947 */ /* 0x000ff00000800000 */
[----:B------:R-:W-:Y:S01]  /*1060*/  IMAD.MOV.U32 R19, RZ, RZ, R20 ;  /* 0x000000ffff137224 */ /* 0x000fe200078e0014 */
[----:B------:R-:W-:Y:S01]  /*1070*/  MOV R16, R4 ;  /* 0x0000000400107202 */ /* 0x000fe20000000f00 */
[----:B------:R-:W-:Y:S01]  /*1080*/  IMAD.MOV.U32 R17, RZ, RZ, R21 ;  /* 0x000000ffff117224 */ /* 0x000fe200078e0015 */
[----:B------:R-:W-:Y:S01]  /*1090*/  MOV R18, 0x10c0 ;  /* 0x000010c000127802 */ /* 0x000fe20000000f00 */
[----:B------:R-:W-:-:S07]  /*10a0*/  IMAD.MOV.U32 R7, RZ, RZ, R5 ;  /* 0x000000ffff077224 */ /* 0x000fce00078e0005 */
[----:B------:R-:W-:Y:S05]  /*10b0*/  CALL.REL.NOINC `($__internal_0_$__cuda_sm20_div_rn_f64_full) ;  /* 0x0000002400a47944 */ /* 0x000fea0003c00000 */
[----:B------:R-:W-:Y:S02]  /*10c0*/  IMAD.MOV.U32 R12, RZ, RZ, R32 ;  /* 0x000000ffff0c7224 */ /* 0x000fe400078e0020 */
[----:B------:R-:W-:-:S07]  /*10d0*/  IMAD.MOV.U32 R13, RZ, RZ, R33 ;  /* 0x000000ffff0d7224 */ /* 0x000fce00078e0021 */
.L_x_8:
[----:B------:R-:W-:Y:S01]  /*10e0*/  IMAD.MOV.U32 R34, RZ, RZ, R12 ;  /* 0x000000ffff227224 */ /* 0x000fe200078e000c */
[----:B------:R-:W-:Y:S01]  /*10f0*/  MOV R37, 0x1120 ;  /* 0x0000112000257802 */ /* 0x000fe20000000f00 */
[----:B------:R-:W-:-:S07]  /*1100*/  IMAD.MOV.U32 R7, RZ, RZ, R13 ;  /* 0x000000ffff077224 */ /* 0x000fce00078e000d */
[----:B------:R-:W-:Y:S05]  /*1110*/  CALL.REL.NOINC `($kernelUpdatePBest$__internal_accurate_pow) ;  /* 0x0000002c00007944 */ /* 0x000fea0003c00000 */
[----:B------:R-:W-:-:S10]  /*1120*/  DADD R14, R12, 1000000 ;  /* 0x412e84800c0e7429 */ /* 0x000fd40000000000 */
[----:B------:R-:W-:Y:S01]  /*1130*/  LOP3.LUT R14, R15, 0x7ff00000, RZ, 0xc0, !PT ;  /* 0x7ff000000f0e7812 */ /* 0x000fe200078ec0ff */
[----:B------:R-:W-:-:S03]  /*1140*/  IMAD.MOV.U32 R15, RZ, RZ, R16 ;  /* 0x000000ffff0f7224 */ /* 0x000fc600078e0010 */
[----:B------:R-:W-:Y:S01]  /*1150*/  ISETP.NE.AND P0, PT, R14, 0x7ff00000, PT ;  /* 0x7ff000000e00780c */ /* 0x000fe20003f05270 */
[----:B------:R-:W-:-:S12]  /*1160*/  IMAD.MOV.U32 R14, RZ, RZ, R7 ;  /* 0x000000ffff0e7224 */ /* 0x000fd800078e0007 */
[----:B------:R-:W-:Y:S05]  /*1170*/  @P0 BRA `(.L_x_9) ;  /* 0x0000000000240947 */ /* 0x000fea0003800000 */
[----:B------:R-:W-:-:S14]  /*1180*/  DSETP.NAN.AND P0, PT, R12, R12, PT ;  /* 0x0000000c0c00722a */ /* 0x000fdc0003f08000 */
[----:B------:R-:W-:Y:S05]  /*1190*/  @P0 BRA `(.L_x_10) ;  /* 0x0000000000180947 */ /* 0x000fea0003800000 */
[----:B------:R-:W-:-:S14]  /*11a0*/  DSETP.NEU.AND P0, PT, |R12|, +INF , PT ;  /* 0x7ff000000c00742a */ /* 0x000fdc0003f0d200 */
[----:B------:R-:W-:Y:S05]  /*11b0*/  @P0 BRA `(.L_x_9) ;  /* 0x0000000000140947 */ /* 0x000fea0003800000 */
[----:B------:R-:W-:Y:S01]  /*11c0*/  ISETP.GE.AND P0, PT, R13, RZ, PT ;  /* 0x000000ff0d00720c */ /* 0x000fe20003f06270 */
[----:B------:R-:W-:-:S03]  /*11d0*/  IMAD.MOV.U32 R14, RZ, RZ, RZ ;  /* 0x000000ffff0e7224 */ /* 0x000fc600078e00ff */
[----:B------:R-:W-:Y:S01]  /*11e0*/  SEL R15, RZ, 0x7ff00000, !P0 ;  /* 0x7ff00000ff0f7807 */ /* 0x000fe20004000000 */
[----:B------:R-:W-:Y:S08]  /*11f0*/  BRA `(.L_x_9) ;  /* 0x0000000000047947 */ /* 0x000ff00003800000 */
.L_x_10:
[----:B------:R-:W-:-:S11]  /*1200*/  DADD R14, R12, 1000000 ;  /* 0x412e84800c0e7429 */ /* 0x000fd60000000000 */
.L_x_9:
[----:B------:R-:W2:Y:S01]  /*1210*/  LDG.E.64 R6, desc[UR12][R10.64] ;  /* 0x0000000c0a067981 */ /* 0x000ea2000c1e1b00 */
[----:B------:R-:W0:Y:S01]  /*1220*/  MUFU.RCP64H R17, R5 ;  /* 0x0000000500117308 */ /* 0x000e220000001800 */
[----:B------:R-:W-:Y:S01]  /*1230*/  IMAD.MOV.U32 R16, RZ, RZ, 0x1 ;  /* 0x00000001ff107424 */ /* 0x000fe200078e00ff */
[----:B------:R-:W-:Y:S01]  /*1240*/  UIADD3 UR8, UP0, UPT, UR6, 0x2, URZ ;  /* 0x0000000206087890 */ /* 0x000fe2000ff1e0ff */
[----:B------:R-:W-:-:S03]  /*1250*/  DSETP.NEU.AND P0, PT, R12, RZ, PT ;  /* 0x000000ff0c00722a */ /* 0x000fc60003f0d000 */
[----:B------:R-:W-:-:S03]  /*1260*/  UIADD3.X UR9, UPT, UPT, URZ, UR5, URZ, UP0, !UPT ;  /* 0x00000005ff097290 */ /* 0x000fc600087fe4ff */
[----:B------:R-:W-:Y:S02]  /*1270*/  FSEL R14, R14, RZ, P0 ;  /* 0x000000ff0e0e7208 */ /* 0x000fe40000000000 */
[----:B------:R-:W-:Y:S01]  /*1280*/  FSEL R15, R15, 1.875, P0 ;  /* 0x3ff000000f0f7808 */ /* 0x000fe20000000000 */
[----:B0-----:R-:W-:-:S08]  /*1290*/  DFMA R18, -R4, R16, 1 ;  /* 0x3ff000000412742b */ /* 0x001fd00000000110 */
[----:B------:R-:W-:-:S08]  /*12a0*/  DFMA R18, R18, R18, R18 ;  /* 0x000000121212722b */ /* 0x000fd00000000012 */
[----:B------:R-:W-:Y:S01]  /*12b0*/  DFMA R18, R16, R18, R16 ;  /* 0x000000121012722b */ /* 0x000fe20000000010 */
[----:B------:R-:W0:Y:S07]  /*12c0*/  I2F.F64.S64 R16, UR8 ;  /* 0x0000000800107d12 */ /* 0x000e2e0008301c00 */
[----:B------:R-:W-:-:S08]  /*12d0*/  DFMA R20, -R4, R18, 1 ;  /* 0x3ff000000414742b */ /* 0x000fd00000000112 */
[----:B------:R-:W-:Y:S01]  /*12e0*/  DFMA R22, R18, R20, R18 ;  /* 0x000000141216722b */ /* 0x000fe20000000012 */
[----:B0-----:R-:W-:-:S07]  /*12f0*/  FSETP.GEU.AND P1, PT, |R17|, 6.5827683646048100446e-37, PT ;  /* 0x036000001100780b */ /* 0x001fce0003f2e200 */
[----:B------:R-:W-:-:S08]  /*1300*/  DMUL R18, R22, R16 ;  /* 0x0000001016127228 */ /* 0x000fd00000000000 */
[----:B------:R-:W-:-:S08]  /*1310*/  DFMA R20, -R4, R18, R16 ;  /* 0x000000120414722b */ /* 0x000fd00000000110 */
[----:B------:R-:W-:-:S10]  /*1320*/  DFMA R12, R22, R20, R18 ;  /* 0x00000014160c722b */ /* 0x000fd40000000012 */
[----:B------:R-:W-:-:S05]  /*1330*/  FFMA R3, RZ, R5, R13 ;  /* 0x00000005ff037223 */ /* 0x000fca000000000d */
[----:B------:R-:W-:Y:S01]  /*1340*/  FSETP.GT.AND P0, PT, |R3|, 1.469367938527859385e-39, PT ;  /* 0x001000000300780b */ /* 0x000fe20003f04200 */
[----:B--2---:R-:W-:-:S08]  /*1350*/  DMUL R14, R6, R14 ;  /* 0x0000000e060e7228 */ /* 0x004fd00000000000 */
[----:B------:R-:W-:-:S04]  /*1360*/  DFMA R8, R6, R14, R8 ;  /* 0x0000000e0608722b */ /* 0x000fc80000000008 */
[----:B------:R-:W-:Y:S07]  /*1370*/  @P0 BRA P1, `(.L_x_11) ;  /* 0x00000000001c0947 */ /* 0x000fee0000800000 */
[----:B------:R-:W-:Y:S01]  /*1380*/  MOV R19, R16 ;  /* 0x0000001000137202 */ /* 0x000fe20000000f00 */
[----:B------:R-:W-:Y:S01]  /*1390*/  IMAD.MOV.U32 R16, RZ, RZ, R4 ;  /* 0x000000ffff107224 */ /* 0x000fe200078e0004 */
[----:B------:R-:W-:Y:S01]  /*13a0*/  MOV R18, 0x13d0 ;  /* 0x000013d000127802 */ /* 0x000fe20000000f00 */
[----:B------:R-:W-:-:S07]  /*13b0*/  IMAD.MOV.U32 R7, RZ, RZ, R5 ;  /* 0x000000ffff077224 */ /* 0x000fce00078e0005 */
[----:B------:R-:W-:Y:S05]  /*13c0*/  CALL.REL.NOINC `($__internal_0_$__cuda_sm20_div_rn_f64_full) ;  /* 0x0000002000e07944 */ /* 0x000fea0003c00000 */
[----:B------:R-:W-:Y:S02]  /*13d0*/  IMAD.MOV.U32 R12, RZ, RZ, R32 ;  /* 0x000000ffff0c7224 */ /* 0x000fe400078e0020 */
[----:B------:R-:W-:-:S07]  /*13e0*/  IMAD.MOV.U32 R13, RZ, RZ, R33 ;  /* 0x000000ffff0d7224 */ /* 0x000fce00078e0021 */
.L_x_11:
        /* <DEDUP_REMOVED lines=18> */
.L_x_13:
[----:B------:R-:W-:-:S11]  /*1510*/  DADD R14, R12, 1000000 ;  /* 0x412e84800c0e7429 */ /* 0x000fd60000000000 */
.L_x_12:
[----:B------:R-:W2:Y:S01]  /*1520*/  LDG.E.64 R6, desc[UR12][R10.64+0x8] ;  /* 0x0000080c0a067981 */ /* 0x000ea2000c1e1b00 */
[----:B------:R-:W0:Y:S01]  /*1530*/  MUFU.RCP64H R17, R5 ;  /* 0x0000000500117308 */ /* 0x000e220000001800 */
[----:B------:R-:W-:Y:S01]  /*1540*/  MOV R16, 0x1 ;  /* 0x0000000100107802 */ /* 0x000fe20000000f00 */
        /* <DEDUP_REMOVED lines=20> */
[----:B------:R-:W-:Y:S01]  /*1690*/  IMAD.MOV.U32 R19, RZ, RZ, R16 ;  /* 0x000000ffff137224 */ /* 0x000fe200078e0010 */
[----:B------:R-:W-:Y:S01]  /*16a0*/  MOV R18, 0x16e0 ;  /* 0x000016e000127802 */ /* 0x000fe20000000f00 */
[----:B------:R-:W-:Y:S02]  /*16b0*/  IMAD.MOV.U32 R16, RZ, RZ, R4 ;  /* 0x000000ffff107224 */ /* 0x000fe400078e0004 */
[----:B------:R-:W-:-:S07]  /*16c0*/  IMAD.MOV.U32 R7, RZ, RZ, R5 ;  /* 0x000000ffff077224 */ /* 0x000fce00078e0005 */
[----:B------:R-:W-:Y:S05]  /*16d0*/  CALL.REL.NOINC `($__internal_0_$__cuda_sm20_div_rn_f64_full) ;  /* 0x00000020001c7944 */ /* 0x000fea0003c00000 */
[----:B------:R-:W-:Y:S02]  /*16e0*/  IMAD.MOV.U32 R12, RZ, RZ, R32 ;  /* 0x000000ffff0c7224 */ /* 0x000fe400078e0020 */
[----:B------:R-:W-:-:S07]  /*16f0*/  IMAD.MOV.U32 R13, RZ, RZ, R33 ;  /* 0x000000ffff0d7224 */ /* 0x000fce00078e0021 */
.L_x_14:
[----:B------:R-:W-:Y:S01]  /*1700*/  IMAD.MOV.U32 R34, RZ, RZ, R12 ;  /* 0x000000ffff227224 */ /* 0x000fe200078e000c */
[----:B------:R-:W-:Y:S01]  /*1710*/  MOV R37, 0x1740 ;  /* 0x0000174000257802 */ /* 0x000fe20000000f00 */
[----:B------:R-:W-:-:S07]  /*1720*/  IMAD.MOV.U32 R7, RZ, RZ, R13 ;  /* 0x000000ffff077224 */ /* 0x000fce00078e000d */
[----:B------:R-:W-:Y:S05]  /*1730*/  CALL.REL.NOINC `($kernelUpdatePBest$__internal_accurate_pow) ;  /* 0x0000002400787944 */ /* 0x000fea0003c00000 */
[----:B------:R-:W-:Y:S01]  /*1740*/  DADD R14, R12, 1000000 ;  /* 0x412e84800c0e7429 */ /* 0x000fe20000000000 */
[----:B------:R-:W-:Y:S02]  /*1750*/  IMAD.MOV.U32 R17, RZ, RZ, R16 ;  /* 0x000000ffff117224 */ /* 0x000fe400078e0010 */
[----:B------:R-:W-:-:S07]  /*1760*/  IMAD.MOV.U32 R16, RZ, RZ, R7 ;  /* 0x000000ffff107224 */ /* 0x000fce00078e0007 */
[----:B------:R-:W-:-:S04]  /*1770*/  LOP3.LUT R14, R15, 0x7ff00000, RZ, 0xc0, !PT ;  /* 0x7ff000000f0e7812 */ /* 0x000fc800078ec0ff */
[----:B------:R-:W-:-:S13]  /*1780*/  ISETP.NE.AND P0, PT, R14, 0x7ff00000, PT ;  /* 0x7ff000000e00780c */ /* 0x000fda0003f05270 */
[----:B------:R-:W-:Y:S05]  /*1790*/  @P0 BRA `(.L_x_15) ;  /* 0x0000000000240947 */ /* 0x000fea0003800000 */
[----:B------:R-:W-:-:S14]  /*17a0*/  DSETP.NAN.AND P0, PT, R12, R12, PT ;  /* 0x0000000c0c00722a */ /* 0x000fdc0003f08000 */
[----:B------:R-:W-:Y:S05]  /*17b0*/  @P0 BRA `(.L_x_16) ;  /* 0x0000000000180947 */ /* 0x000fea0003800000 */
[----:B------:R-:W-:-:S14]  /*17c0*/  DSETP.NEU.AND P0, PT, |R12|, +INF , PT ;  /* 0x7ff000000c00742a */ /* 0x000fdc0003f0d200 */
[----:B------:R-:W-:Y:S05]  /*17d0*/  @P0 BRA `(.L_x_15) ;  /* 0x0000000000140947 */ /* 0x000fea0003800000 */
[----:B------:R-:W-:Y:S02]  /*17e0*/  ISETP.GE.AND P0, PT, R13, RZ, PT ;  /* 0x000000ff0d00720c */ /* 0x000fe40003f06270 */
[----:B------:R-:W-:Y:S02]  /*17f0*/  MOV R16, RZ ;  /* 0x000000ff00107202 */ /* 0x000fe40000000f00 */
[----:B------:R-:W-:Y:S01]  /*1800*/  SEL R17, RZ, 0x7ff00000, !P0 ;  /* 0x7ff00000ff117807 */ /* 0x000fe20004000000 */
[----:B------:R-:W-:Y:S08]  /*1810*/  BRA `(.L_x_15) ;  /* 0x0000000000047947 */ /* 0x000ff00003800000 */
.L_x_16:
[----:B------:R-:W-:-:S11]  /*1820*/  DADD R16, R12, 1000000 ;  /* 0x412e84800c107429 */ /* 0x000fd60000000000 */
.L_x_15:
[----:B------:R0:W2:Y:S01]  /*1830*/  LDG.E.64 R6, desc[UR12][R10.64+0x10] ;  /* 0x0000100c0a067981 */ /* 0x0000a2000c1e1b00 */
[----:B------:R-:W-:Y:S01]  /*1840*/  DSETP.NEU.AND P0, PT, R12, RZ, PT ;  /* 0x000000ff0c00722a */ /* 0x000fe20003f0d000 */
[----:B------:R-:W-:-:S04]  /*1850*/  UIADD3 UR6, UP0, UPT, UR6, 0x4, URZ ;  /* 0x0000000406067890 */ /* 0x000fc8000ff1e0ff */
[----:B------:R-:W-:Y:S01]  /*1860*/  UIADD3.X UR5, UPT, UPT, URZ, UR5, URZ, UP0, !UPT ;  /* 0x00000005ff057290 */ /* 0x000fe200087fe4ff */
[----:B------:R-:W-:Y:S02]  /*1870*/  FSEL R12, R16, RZ, P0 ;  /* 0x000000ff100c7208 */ /* 0x000fe40000000000 */
[----:B------:R-:W-:Y:S02]  /*1880*/  FSEL R13, R17, 1.875, P0 ;  /* 0x3ff00000110d7808 */ /* 0x000fe40000000000 */
[----:B------:R-:W-:Y:S02]  /*1890*/  IADD3 R3, P0, PT, R2, -0x1, RZ ;  /* 0xffffffff02037810 */ /* 0x000fe40007f1e0ff */
[----:B0-----:R-:W-:Y:S02]  /*18a0*/  IADD3 R10, P1, PT, R10, 0x20, RZ ;  /* 0x000000200a0a7810 */ /* 0x001fe40007f3e0ff */
[----:B------:R-:W-:Y:S02]  /*18b0*/  LOP3.LUT R3, R3, 0xfffffffc, RZ, 0xc0, !PT ;  /* 0xfffffffc03037812 */ /* 0x000fe400078ec0ff */
[----:B------:R-:W-:Y:S01]  /*18c0*/  IADD3.X R14, PT, PT, R0, -0x1, RZ, P0, !PT ;  /* 0xffffffff000e7810 */ /* 0x000fe200007fe4ff */
[----:B------:R-:W-:Y:S01]  /*18d0*/  IMAD.X R11, RZ, RZ, R11, P1 ;  /* 0x000000ffff0b7224 */ /* 0x000fe200008e060b */
[----:B------:R-:W-:-:S04]  /*18e0*/  ISETP.NE.U32.AND P0, PT, R3, UR8, PT ;  /* 0x0000000803007c0c */ /* 0x000fc8000bf05070 */
[----:B------:R-:W-:Y:S01]  /*18f0*/  ISETP.NE.AND.EX P0, PT, R14, UR9, PT, P0 ;  /* 0x000000090e007c0c */ /* 0x000fe2000bf05300 */
[----:B--2---:R-:W-:-:S08]  /*1900*/  DMUL R12, R6, R12 ;  /* 0x0000000c060c7228 */ /* 0x004fd00000000000 */
[----:B------:R-:W-:-:S04]  /*1910*/  DFMA R8, R6, R12, R8 ;  /* 0x0000000c0608722b */ /* 0x000fc80000000008 */
[----:B------:R-:W-:Y:S07]  /*1920*/  @P0 BRA `(.L_x_17) ;  /* 0xfffffff000d00947 */ /* 0x000fee000383ffff */
.L_x_5:
[----:B------:R-:W-:-:S05]  /*1930*/  VIADD R2, R2, 0xffffffff ;  /* 0xffffffff02027836 */ /* 0x000fca0000000000 */
[----:B------:R-:W-:-:S04]  /*1940*/  LOP3.LUT R2, R2, 0x3, RZ, 0xc0, !PT ;  /* 0x0000000302027812 */ /* 0x000fc800078ec0ff */
[----:B------:R-:W-:-:S04]  /*1950*/  ISETP.NE.U32.AND P0, PT, R2, RZ, PT ;  /* 0x000000ff0200720c */ /* 0x000fc80003f05070 */
[----:B------:R-:W-:-:S13]  /*1960*/  ISETP.NE.AND.EX P0, PT, RZ, RZ, PT, P0 ;  /* 0x000000ffff00720c */ /* 0x000fda0003f05300 */
[----:B------:R-:W-:Y:S05]  /*1970*/  @!P0 BRA `(.L_x_4) ;  /* 0x0000000000fc8947 */ /* 0x000fea0003800000 */
[----:B------:R-:W0:Y:S01]  /*1980*/  LDCU.64 UR8, c[0x4][URZ] ;  /* 0x01000000ff0877ac */ /* 0x000e220008000a00 */
[----:B------:R-:W-:Y:S01]  /*1990*/  IMAD.MOV.U32 R3, RZ, RZ, RZ ;  /* 0x000000ffff037224 */ /* 0x000fe200078e00ff */
[----:B0-----:R-:W-:-:S04]  /*19a0*/  ULEA UR8, UP0, UR6, UR8, 0x3 ;  /* 0x0000000806087291 */ /* 0x001fc8000f8018ff */
[----:B------:R-:W-:-:S12]  /*19b0*/  ULEA.HI.X UR9, UR6, UR9, UR5, 0x3, UP0 ;  /* 0x0000000906097291 */ /* 0x000fd800080f1c05 */
.L_x_21:
[----:B------:R-:W0:Y:S01]  /*19c0*/  MUFU.RCP64H R7, R5 ;  /* 0x0000000500077308 */ /* 0x000e220000001800 */
[----:B------:R-:W-:Y:S01]  /*19d0*/  IMAD.MOV.U32 R6, RZ, RZ, 0x1 ;  /* 0x00000001ff067424 */ /* 0x000fe200078e00ff */
[----:B------:R-:W-:-:S06]  /*19e0*/  UMOV UR7, UR5 ;  /* 0x0000000500077c82 */ /* 0x000fcc0008000000 */
[----:B------:R-:W1:Y:S01]  /*19f0*/  I2F.F64.S64 R16, UR6 ;  /* 0x0000000600107d12 */ /* 0x000e620008301c00 */
[----:B0-----:R-:W-:Y:S01]  /*1a00*/  DFMA R10, -R4, R6, 1 ;  /* 0x3ff00000040a742b */ /* 0x001fe20000000106 */
[----:B-1----:R-:W-:-:S07]  /*1a10*/  FSETP.GEU.AND P1, PT, |R17|, 6.5827683646048100446e-37, PT ;  /* 0x036000001100780b */ /* 0x002fce0003f2e200 */
        /* <DEDUP_REMOVED lines=14> */
[----:B------:R-:W-:Y:S05]  /*1b00*/  CALL.REL.NOINC `($__internal_0_$__cuda_sm20_div_rn_f64_full) ;  /* 0x0000001c00107944 */ /* 0x000fea0003c00000 */
[----:B------:R-:W-:Y:S02]  /*1b10*/  IMAD.MOV.U32 R10, RZ, RZ, R32 ;  /* 0x000000ffff0a7224 */ /* 0x000fe400078e0020 */
[----:B------:R-:W-:-:S07]  /*1b20*/  IMAD.MOV.U32 R11, RZ, RZ, R33 ;  /* 0x000000ffff0b7224 */ /* 0x000fce00078e0021 */
.L_x_18:
[----:B------:R-:W-:Y:S01]  /*1b30*/  MOV R34, R10 ;  /* 0x0000000a00227202 */ /* 0x000fe20000000f00 */
[----:B------:R-:W-:Y:S01]  /*1b40*/  IMAD.MOV.U32 R7, RZ, RZ, R11 ;  /* 0x000000ffff077224 */ /* 0x000fe200078e000b */
[----:B------:R-:W-:-:S07]  /*1b50*/  MOV R37, 0x1b70 ;  /* 0x00001b7000257802 */ /* 0x000fce0000000f00 */
        /* <DEDUP_REMOVED lines=15> */
.L_x_20:
[----:B------:R-:W-:-:S11]  /*1c50*/  DADD R16, R10, 1000000 ;  /* 0x412e84800a107429 */ /* 0x000fd60000000000 */
.L_x_19:
[----:B------:R-:W-:Y:S02]  /*1c60*/  IMAD.U32 R6, RZ, RZ, UR8 ;  /* 0x00000008ff067e24 */ /* 0x000fe4000f8e00ff */
[----:B------:R-:W-:-:S06]  /*1c70*/  IMAD.U32 R7, RZ, RZ, UR9 ;  /* 0x00000009ff077e24 */ /* 0x000fcc000f8e00ff */
[----:B------:R-:W2:Y:S01]  /*1c80*/  LDG.E.64 R6, desc[UR12][R6.64] ;  /* 0x0000000c06067981 */ /* 0x000ea2000c1e1b00 */
[----:B------:R-:W-:Y:S01]  /*1c90*/  DSETP.NEU.AND P0, PT, R10, RZ, PT ;  /* 0x000000ff0a00722a */ /* 0x000fe20003f0d000 */
[----:B------:R-:W-:Y:S02]  /*1ca0*/  UIADD3 UR6, UP0, UPT, UR6, 0x1, URZ ;  /* 0x0000000106067890 */ /* 0x000fe4000ff1e0ff */
[----:B------:R-:W-:Y:S02]  /*1cb0*/  UIADD3 UR8, UP1, UPT, UR8, 0x8, URZ ;  /* 0x0000000808087890 */ /* 0x000fe4000ff3e0ff */
[----:B------:R-:W-:Y:S01]  /*1cc0*/  UIADD3.X UR5, UPT, UPT, URZ, UR5, URZ, UP0, !UPT ;  /* 0x00000005ff057290 */ /* 0x000fe200087fe4ff */
[----:B------:R-:W-:Y:S01]  /*1cd0*/  FSEL R10, R16, RZ, P0 ;  /* 0x000000ff100a7208 */ /* 0x000fe20000000000 */
[----:B------:R-:W-:Y:S01]  /*1ce0*/  UIADD3.X UR9, UPT, UPT, URZ, UR9, URZ, UP1, !UPT ;  /* 0x00000009ff097290 */ /* 0x000fe20008ffe4ff */
[----:B------:R-:W-:Y:S02]  /*1cf0*/  FSEL R11, R17, 1.875, P0 ;  /* 0x3ff00000110b7808 */ /* 0x000fe40000000000 */
[----:B------:R-:W-:-:S04]  /*1d00*/  IADD3 R2, P0, PT, R2, -0x1, RZ ;  /* 0xffffffff02027810 */ /* 0x000fc80007f1e0ff */
[----:B------:R-:W-:Y:S02]  /*1d10*/  IADD3.X R3, PT, PT, R3, -0x1, RZ, P0, !PT ;  /* 0xffffffff03037810 */ /* 0x000fe400007fe4ff */
[----:B------:R-:W-:-:S04]  /*1d20*/  ISETP.NE.U32.AND P0, PT, R2, RZ, PT ;  /* 0x000000ff0200720c */ /* 0x000fc80003f05070 */
[----:B------:R-:W-:Y:S01]  /*1d30*/  ISETP.NE.AND.EX P0, PT, R3, RZ, PT, P0 ;  /* 0x000000ff0300720c */ /* 0x000fe20003f05300 */
[----:B--2---:R-:W-:-:S08]  /*1d40*/  DMUL R10, R6, R10 ;  /* 0x0000000a060a7228 */ /* 0x004fd00000000000 */
[----:B------:R-:W-:-:S04]  /*1d50*/  DFMA R8, R6, R10, R8 ;  /* 0x0000000a0608722b */ /* 0x000fc80000000008 */
[----:B------:R-:W-:Y:S07]  /*1d60*/  @P0 BRA `(.L_x_21) ;  /* 0xfffffffc00140947 */ /* 0x000fee000383ffff */
.L_x_4:
[----:B------:R-:W0:Y:S08]  /*1d70*/  LDC.64 R2, c[0x4][0x8] ;  /* 0x01000200ff027b82 */ /* 0x000e300000000a00 */
[----:B------:R-:W1:Y:S01]  /*1d80*/  LDC R4, c[0x0][0x39c] ;  /* 0x0000e700ff047b82 */ /* 0x000e620000000800 */
[----:B0-----:R-:W2:Y:S01]  /*1d90*/  LDG.E.64 R2, desc[UR12][R2.64] ;  /* 0x0000000c02027981 */ /* 0x001ea2000c1e1b00 */
[----:B-1----:R-:W-:Y:S01]  /*1da0*/  ISETP.GE.U32.AND P0, PT, R4, 0x2, PT ;  /* 0x000000020400780c */ /* 0x002fe20003f06070 */
[----:B--2---:R-:W-:-:S12]  /*1db0*/  DMUL R10, R2, R2 ;  /* 0x00000002020a7228 */ /* 0x004fd80000000000 */
[----:B------:R-:W-:Y:S05]  /*1dc0*/  @!P0 BRA `(.L_x_22) ;  /* 0x0000001000848947 */ /* 0x000fea0003800000 */
[----:B------:R-:W-:Y:S01]  /*1dd0*/  IADD3 R2, P1, PT, R4, -0x2, RZ ;  /* 0xfffffffe04027810 */ /* 0x000fe20007f3e0ff */
[----:B------:R-:W0:Y:S01]  /*1de0*/  I2F.F64 R12, R4 ;  /* 0x00000004000c7312 */ /* 0x000e220000201c00 */
[----:B------:R-:W-:Y:S01]  /*1df0*/  UMOV UR6, 0x1 ;  /* 0x0000000100067882 */ /* 0x000fe20000000000 */
[----:B------:R-:W-:Y:S01]  /*1e00*/  UMOV UR5, URZ ;  /* 0x000000ff00057c82 */ /* 0x000fe20008000000 */
[----:B------:R-:W-:Y:S01]  /*1e10*/  ISETP.GE.U32.AND P0, PT, R2, 0x3, PT ;  /* 0x000000030200780c */ /* 0x000fe20003f06070 */
[----:B------:R-:W-:Y:S01]  /*1e20*/  IMAD.MOV.U32 R6, RZ, RZ, RZ ;  /* 0x000000ffff067224 */ /* 0x000fe200078e00ff */
[----:B------:R-:W-:-:S04]  /*1e30*/  IADD3.X R0, PT, PT, R0, -0x1, RZ, P1, !PT ;  /* 0xffffffff00007810 */ /* 0x000fc80000ffe4ff */
[----:B------:R-:W-:Y:S01]  /*1e40*/  ISETP.GE.U32.AND.EX P0, PT, R0, RZ, PT, P0 ;  /* 0x000000ff0000720c */ /* 0x000fe20003f06100 */
[----:B------:R-:W-:Y:S01]  /*1e50*/  VIADD R0, R4, 0xffffffff ;  /* 0xffffffff04007836 */ /* 0x000fe20000000000 */
[----:B0-----:R-:W-:-:S04]  /*1e60*/  DADD R12, R12, -1 ;  /* 0xbff000000c0c7429 */ /* 0x001fc80000000000 */
[----:B------:R-:W-:-:S07]  /*1e70*/  LOP3.LUT R0, R0, 0x3, RZ, 0xc0, !PT ;  /* 0x0000000300007812 */ /* 0x000fce00078ec0ff */
[----:B------:R-:W-:Y:S05]  /*1e80*/  @!P0 BRA `(.L_x_23) ;  /* 0x0000000c00508947 */ /* 0x000fea0003800000 */
[----:B------:R-:W0:Y:S01]  /*1e90*/  LDCU.64 UR6, c[0x4][0x8] ;  /* 0x01000100ff0677ac */ /* 0x000e220008000a00 */
[----:B------:R-:W1:Y:S01]  /*1ea0*/  LDCU UR14, c[0x0][0x39c] ;  /* 0x00007380ff0e77ac */ /* 0x000e620008000800 */
[----:B0-----:R-:W-:-:S04]  /*1eb0*/  UIADD3 UR5, UP0, UPT, UR6, 0x10, URZ ;  /* 0x0000001006057890 */ /* 0x001fc8000ff1e0ff */
[----:B------:R-:W-:Y:S02]  /*1ec0*/  UIADD3.X UR6, UPT, UPT, URZ, UR7, URZ, UP0, !UPT ;  /* 0x00000007ff067290 */ /* 0x000fe400087fe4ff */
[----:B------:R-:W-:Y:S01]  /*1ed0*/  IMAD.U32 R14, RZ, RZ, UR5 ;  /* 0x00000005ff0e7e24 */ /* 0x000fe2000f8e00ff */
[----:B------:R-:W-:-:S03]  /*1ee0*/  UMOV UR5, URZ ;  /* 0x000000ff00057c82 */ /* 0x000fc60008000000 */
[----:B------:R-:W-:Y:S01]  /*1ef0*/  MOV R15, UR6 ;  /* 0x00000006000f7c02 */ /* 0x000fe20008000f00 */
[----:B-1----:R-:W-:-:S06]  /*1f00*/  UMOV UR6, 0x1 ;  /* 0x0000000100067882 */ /* 0x002fcc0000000000 */
.L_x_35:
        /* <DEDUP_REMOVED lines=23> */
.L_x_24:
[----:B------:R-:W-:Y:S01]  /*2080*/  IMAD.MOV.U32 R34, RZ, RZ, R2 ;  /* 0x000000ffff227224 */ /* 0x000fe200078e0002 */
[----:B------:R-:W-:Y:S01]  /*2090*/  MOV R37, 0x20c0 ;  /* 0x000020c000257802 */ /* 0x000fe20000000f00 */
[----:B------:R-:W-:-:S07]  /*20a0*/  IMAD.MOV.U32 R7, RZ, RZ, R3 ;  /* 0x000000ffff077224 */ /* 0x000fce00078e0003 */
[----:B------:R-:W-:Y:S05]  /*20b0*/  CALL.REL.NOINC `($kernelUpdatePBest$__internal_accurate_pow) ;  /* 0x0000001c00187944 */ /* 0x000fea0003c00000 */
[----:B------:R0:W5:Y:S01]  /*20c0*/  LDG.E.64 R18, desc[UR12][R14.64+-0x8] ;  /* 0xfffff80c0e127981 */ /* 0x000162000c1e1b00 */
[----:B------:R-:W1:Y:S01]  /*20d0*/  MUFU.RCP64H R5, R13 ;  /* 0x0000000d00057308 */ /* 0x000e620000001800 */
[----:B------:R-:W-:Y:S01]  /*20e0*/  IMAD.MOV.U32 R4, RZ, RZ, 0x1 ;  /* 0x00000001ff047424 */ /* 0x000fe200078e00ff */
[----:B------:R-:W-:Y:S01]  /*20f0*/  UIADD3 UR8, UP0, UPT, UR6, 0x1, URZ ;  /* 0x0000000106087890 */ /* 0x000fe2000ff1e0ff */
[----:B------:R-:W-:-:S03]  /*2100*/  DSETP.NEU.AND P0, PT, R2, RZ, PT ;  /* 0x000000ff0200722a */ /* 0x000fc60003f0d000 */
[----:B------:R-:W-:Y:S01]  /*2110*/  UIADD3.X UR9, UPT, UPT, URZ, UR5, URZ, UP0, !UPT ;  /* 0x00000005ff097290 */ /* 0x000fe200087fe4ff */
        /* <DEDUP_REMOVED lines=10> */
[----:B------:R-:W-:Y:S01]  /*21c0*/  DFMA R4, -R12, R22, R20 ;  /* 0x000000160c04722b */ /* 0x000fe20000000114 */
[----:B------:R-:W-:Y:S01]  /*21d0*/  MOV R17, R16 ;  /* 0x0000001000117202 */ /* 0x000fe20000000f00 */
[----:B------:R-:W-:-:S06]  /*21e0*/  IMAD.MOV.U32 R16, RZ, RZ, R7 ;  /* 0x000000ffff107224 */ /* 0x000fcc00078e0007 */
        /* <DEDUP_REMOVED lines=9> */
.L_x_25:
        /* <DEDUP_REMOVED lines=9> */
[----:B------:R-:W-:Y:S01]  /*2310*/  MOV R18, 0x2360 ;  /* 0x0000236000127802 */ /* 0x000fe20000000f00 */
[----:B------:R-:W-:Y:S02]  /*2320*/  IMAD.MOV.U32 R17, RZ, RZ, R21 ;  /* 0x000000ffff117224 */ /* 0x000fe400078e0015 */
[----:B------:R-:W-:Y:S02]  /*2330*/  IMAD.MOV.U32 R16, RZ, RZ, R12 ;  /* 0x000000ffff107224 */ /* 0x000fe400078e000c */
[----:B------:R-:W-:-:S07]  /*2340*/  IMAD.MOV.U32 R7, RZ, RZ, R13 ;  /* 0x000000ffff077224 */ /* 0x000fce00078e000d */
[----:B------:R-:W-:Y:S05]  /*2350*/  CALL.REL.NOINC `($__internal_0_$__cuda_sm20_div_rn_f64_full) ;  /* 0x0000001000fc7944 */ /* 0x000fea0003c00000 */
[----:B------:R-:W-:Y:S02]  /*2360*/  IMAD.MOV.U32 R4, RZ, RZ, R32 ;  /* 0x000000ffff047224 */ /* 0x000fe400078e0020 */
[----:B------:R-:W-:-:S07]  /*2370*/  IMAD.MOV.U32 R5, RZ, RZ, R33 ;  /* 0x000000ffff057224 */ /* 0x000fce00078e0021 */
.L_x_26:
[----:B------:R-:W-:Y:S01]  /*2380*/  IMAD.MOV.U32 R34, RZ, RZ, R4 ;  /* 0x000000ffff227224 */ /* 0x000fe200078e0004 */
[----:B------:R-:W-:Y:S02]  /*2390*/  MOV R7, R5 ;  /* 0x0000000500077202 */ /* 0x000fe40000000f00 */
        /* <DEDUP_REMOVED lines=16> */
.L_x_28:
[----:B------:R-:W-:-:S11]  /*24a0*/  DADD R20, R4, 1000000 ;  /* 0x412e848004147429 */ /* 0x000fd60000000000 */
.L_x_27:
        /* <DEDUP_REMOVED lines=10> */
[----:B------:R-:W-:Y:S02]  /*2550*/  DFMA R2, R2, R16, R2 ;  /* 0x000000100202722b */ /* 0x000fe40000000002 */
[----:B------:R-:W0:Y:S06]  /*2560*/  I2F.F64.S64 R16, UR8 ;  /* 0x0000000800107d12 */ /* 0x000e2c0008301c00 */
        /* <DEDUP_REMOVED lines=18> */
.L_x_29:
        /* <DEDUP_REMOVED lines=18> */
.L_x_31:
[----:B------:R-:W-:-:S11]  /*27b0*/  DADD R18, R2, 1000000 ;  /* 0x412e848002127429 */ /* 0x000fd60000000000 */
.L_x_30:
        /* <DEDUP_REMOVED lines=28> */
[----:B------:R-:W-:Y:S01]  /*2980*/  MOV R2, R32 ;  /* 0x0000002000027202 */ /* 0x000fe20000000f00 */
[----:B------:R-:W-:-:S07]  /*2990*/  IMAD.MOV.U32 R3, RZ, RZ, R33 ;  /* 0x000000ffff037224 */ /* 0x000fce00078e0021 */
.L_x_32:
        /* <DEDUP_REMOVED lines=18> */
.L_x_34:
[----:B------:R-:W-:-:S11]  /*2ac0*/  DADD R16, R2, 1000000 ;  /* 0x412e848002107429 */ /* 0x000fd60000000000 */
.L_x_33:
[----:B------:R0:W2:Y:S01]  /*2ad0*/  LDG.E.64 R4, desc[UR12][R14.64+0x10] ;  /* 0x0000100c0e047981 */ /* 0x0000a2000c1e1b00 */
[----:B------:R-:W-:Y:S01]  /*2ae0*/  UIADD3 UR7, UP0, UPT, UR14, -0x1, URZ ;  /* 0xffffffff0e077890 */ /* 0x000fe2000ff1e0ff */
[----:B------:R-:W-:Y:S01]  /*2af0*/  DSETP.NEU.AND P0, PT, R2, RZ, PT ;  /* 0x000000ff0200722a */ /* 0x000fe20003f0d000 */
[----:B------:R-:W-:Y:S02]  /*2b00*/  UIADD3 UR6, UP1, UPT, UR6, 0x4, URZ ;  /* 0x0000000406067890 */ /* 0x000fe4000ff3e0ff */
[----:B------:R-:W-:Y:S02]  /*2b10*/  ULOP3.LUT UR7, UR7, 0xfffffffc, URZ, 0xc0, !UPT ;  /* 0xfffffffc07077892 */ /* 0x000fe4000f8ec0ff */
[----:B------:R-:W-:Y:S01]  /*2b20*/  ULEA.HI.X.SX32 UR10, UR14, 0xffffffff, 0x1, UP0 ;  /* 0xffffffff0e0a7891 */ /* 0x000fe200080f0eff */
[----:B------:R-:W-:Y:S01]  /*2b30*/  FSEL R2, R16, RZ, P0 ;  /* 0x000000ff10027208 */ /* 0x000fe20000000000 */
[----:B------:R-:W-:Y:S01]  /*2b40*/  UISETP.NE.U32.AND UP0, UPT, UR8, UR7, UPT ;  /* 0x000000070800728c */ /* 0x000fe2000bf05070 */
[----:B------:R-:W-:Y:S01]  /*2b50*/  FSEL R3, R17, 1.875, P0 ;  /* 0x3ff0000011037808 */ /* 0x000fe20000000000 */
[----:B------:R-:W-:Y:S01]  /*2b60*/  UIADD3.X UR5, UPT, UPT, URZ, UR5, URZ, UP1, !UPT ;  /* 0x00000005ff057290 */ /* 0x000fe20008ffe4ff */
[----:B0-----:R-:W-:Y:S01]  /*2b70*/  IADD3 R14, P0, PT, R14, 0x20, RZ ;  /* 0x000000200e0e7810 */ /* 0x001fe20007f1e0ff */
[----:B------:R-:W-:-:S04]  /*2b80*/  UISETP.NE.AND.EX UP0, UPT, UR9, UR10, UPT, UP0 ;  /* 0x0000000a0900728c */ /* 0x000fc8000bf05300 */
[----:B------:R-:W-:Y:S01]  /*2b90*/  IMAD.X R15, RZ, RZ, R15, P0 ;  /* 0x000000ffff0f7224 */ /* 0x000fe200000e060f */
[----:B--2---:R-:W-:-:S08]  /*2ba0*/  DMUL R2, R4, R2 ;  /* 0x0000000204027228 */ /* 0x004fd00000000000 */
[----:B------:R-:W-:Y:S01]  /*2bb0*/  DFMA R10, R4, R2, R10 ;  /* 0x00000002040a722b */ /* 0x000fe2000000000a */
[----:B------:R-:W-:Y:S10]  /*2bc0*/  BRA.U UP0, `(.L_x_35) ;  /* 0xfffffff100d07547 */ /* 0x000ff4000b83ffff */
.L_x_23:
[----:B------:R-:W-:-:S04]  /*2bd0*/  ISETP.NE.U32.AND P0, PT, R0, RZ, PT ;  /* 0x000000ff0000720c */ /* 0x000fc80003f05070 */
[----:B------:R-:W-:-:S13]  /*2be0*/  ISETP.NE.AND.EX P0, PT, R6, RZ, PT, P0 ;  /* 0x000000ff0600720c */ /* 0x000fda0003f05300 */
[----:B------:R-:W-:Y:S05]  /*2bf0*/  @!P0 BRA `(.L_x_22) ;  /* 0x0000000000f88947 */ /* 0x000fea0003800000 */
[----:B------:R-:W0:Y:S02]  /*2c00*/  LDCU.64 UR8, c[0x4][0x8] ;  /* 0x01000100ff0877ac */ /* 0x000e240008000a00 */
[----:B0-----:R-:W-:-:S04]  /*2c10*/  ULEA UR8, UP0, UR6, UR8, 0x3 ;  /* 0x0000000806087291 */ /* 0x001fc8000f8018ff */
[----:B------:R-:W-:-:S12]  /*2c20*/  ULEA.HI.X UR9, UR6, UR9, UR5, 0x3, UP0 ;  /* 0x0000000906097291 */ /* 0x000fd800080f1c05 */
.L_x_39:
        /* <DEDUP_REMOVED lines=16> */
[----:B------:R-:W-:Y:S01]  /*2d30*/  MOV R19, R16 ;  /* 0x0000001000137202 */ /* 0x000fe20000000f00 */
[----:B------:R-:W-:Y:S01]  /*2d40*/  IMAD.MOV.U32 R16, RZ, RZ, R12 ;  /* 0x000000ffff107224 */ /* 0x000fe200078e000c */
[----:B------:R-:W-:Y:S01]  /*2d50*/  MOV R18, 0x2d80 ;  /* 0x00002d8000127802 */ /* 0x000fe20000000f00 */
[----:B------:R-:W-:-:S07]  /*2d60*/  IMAD.MOV.U32 R7, RZ, RZ, R13 ;  /* 0x000000ffff077224 */ /* 0x000fce00078e000d */
[----:B------:R-:W-:Y:S05]  /*2d70*/  CALL.REL.NOINC `($__internal_0_$__cuda_sm20_div_rn_f64_full) ;  /* 0x0000000800747944 */ /* 0x000fea0003c00000 */
[----:B------:R-:W-:Y:S02]  /*2d80*/  IMAD.MOV.U32 R2, RZ, RZ, R32 ;  /* 0x000000ffff027224 */ /* 0x000fe400078e0020 */
[----:B------:R-:W-:-:S07]  /*2d90*/  IMAD.MOV.U32 R3, RZ, RZ, R33 ;  /* 0x000000ffff037224 */ /* 0x000fce00078e0021 */
.L_x_36:
        /* <DEDUP_REMOVED lines=18> */
.L_x_38:
[----:B------:R-:W-:-:S11]  /*2ec0*/  DADD R16, R2, 1000000 ;  /* 0x412e848002107429 */ /* 0x000fd60000000000 */
.L_x_37:
        /* <DEDUP_REMOVED lines=17> */
.L_x_22:
[----:B------:R-:W0:Y:S02]  /*2fe0*/  LDC R0, c[0x0][0x39c] ;  /* 0x0000e700ff007b82 */ /* 0x000e240000000800 */
[----:B0-----:R-:W-:-:S13]  /*2ff0*/  ISETP.GE.AND P0, PT, R0, 0x1, PT ;  /* 0x000000010000780c */ /* 0x001fda0003f06270 */
[----:B------:R-:W-:-:S14]  /*3000*/  DSETP.GEU.OR P0, PT, R8, R10, !P0 ;  /* 0x0000000a0800722a */ /* 0x000fdc000470e400 */
[----:B------:R-:W-:Y:S05]  /*3010*/  @P0 EXIT ;  /* 0x000000000000094d */ /* 0x000fea0003800000 */
[C---:B------:R-:W-:Y:S01]  /*3020*/  ISETP.GE.U32.AND P0, PT, R0.reuse, 0x10, PT ;  /* 0x000000100000780c */ /* 0x040fe20003f06070 */
[----:B------:R-:W-:Y:S01]  /*3030*/  IMAD.MOV.U32 R6, RZ, RZ, RZ ;  /* 0x000000ffff067224 */ /* 0x000fe200078e00ff */
[----:B------:R-:W-:-:S04]  /*3040*/  LOP3.LUT R9, R0, 0xf, RZ, 0xc0, !PT ;  /* 0x0000000f00097812 */ /* 0x000fc800078ec0ff */
[----:B------:R-:W-:-:S07]  /*3050*/  ISETP.NE.AND P1, PT, R9, RZ, PT ;  /* 0x000000ff0900720c */ /* 0x000fce0003f25270 */
[----:B------:R-:W-:Y:S06]  /*3060*/  @!P0 BRA `(.L_x_40) ;  /* 0x0000000000c88947 */ /* 0x000fec0003800000 */
[----:B------:R-:W0:Y:S01]  /*3070*/  LDCU.128 UR8, c[0x0][0x380] ;  /* 0x00007000ff0877ac */ /* 0x000e220008000c00 */
[----:B------:R-:W-:Y:S01]  /*3080*/  LOP3.LUT R6, R0, 0x7ffffff0, RZ, 0xc0, !PT ;  /* 0x7ffffff000067812 */ /* 0x000fe200078ec0ff */
[----:B------:R-:W-:-:S04]  /*3090*/  IMAD.MOV.U32 R7, RZ, RZ, R35 ;  /* 0x000000ffff077224 */ /* 0x000fc800078e0023 */
[----:B------:R-:W-:Y:S01]  /*30a0*/  IMAD.MOV R8, RZ, RZ, -R6 ;  /* 0x000000ffff087224 */ /* 0x000fe200078e0a06 */
[----:B0-----:R-:W-:Y:S02]  /*30b0*/  UIADD3 UR7, UP0, UPT, UR8, 0x40, URZ ;  /* 0x0000004008077890 */ /* 0x001fe4000ff1e0ff */
[----:B------:R-:W-:Y:S02]  /*30c0*/  UIADD3 UR5, UP1, UPT, UR10, 0x40, URZ ;  /* 0x000000400a057890 */ /* 0x000fe4000ff3e0ff */
[----:B------:R-:W-:Y:S02]  /*30d0*/  UIADD3.X UR8, UPT, UPT, URZ, UR9, URZ, UP0, !UPT ;  /* 0x00000009ff087290 */ /* 0x000fe400087fe4ff */
[----:B------:R-:W-:-:S12]  /*30e0*/  UIADD3.X UR6, UPT, UPT, URZ, UR11, URZ, UP1, !UPT ;  /* 0x0000000bff067290 */ /* 0x000fd80008ffe4ff */
.L_x_41:
[----:B------:R-:W-:Y:S02]  /*30f0*/  IMAD.U32 R4, RZ, RZ, UR7 ;  /* 0x00000007ff047e24 */ /* 0x000fe4000f8e00ff */
[----:B------:R-:W-:Y:S02]  /*3100*/  IMAD.U32 R5, RZ, RZ, UR8 ;  /* 0x00000008ff057e24 */ /* 0x000fe4000f8e00ff */
[----:B------:R-:W-:-:S05]  /*3110*/  IMAD.WIDE R4, R7, 0x8, R4 ;  /* 0x0000000807047825 */ /* 0x000fca00078e0204 */
[----:B----4-:R-:W2:Y:S01]  /*3120*/  LDG.E.64 R10, desc[UR12][R4.64+-0x40] ;  /* 0xffffc00c040a7981 */ /* 0x010ea2000c1e1b00 */
[----:B------:R-:W-:Y:S01]  /*3130*/  MOV R3, UR6 ;  /* 0x0000000600037c02 */ /* 0x000fe20008000f00 */
[----:B------:R-:W-:-:S04]  /*3140*/  IMAD.U32 R2, RZ, RZ, UR5 ;  /* 0x00000005ff027e24 */ /* 0x000fc8000f8e00ff */
[----:B------:R-:W-:-:S05]  /*3150*/  IMAD.WIDE R2, R7, 0x8, R2 ;  /* 0x0000000807027825 */ /* 0x000fca00078e0202 */
        /* <DEDUP_REMOVED lines=18> */
[----:B---3--:R3:W-:Y:S04]  /*3280*/  STG.E.64 desc[UR12][R2.64+0x8], R16 ;  /* 0x0000081002007986 */ /* 0x0087e8000c101b0c */
[----:B----4-:R-:W4:Y:S04]  /*3290*/  LDG.E.64 R18, desc[UR12][R4.64+0x10] ;  /* 0x0000100c04127981 */ /* 0x010f28000c1e1b00 */
[----:B----4-:R4:W-:Y:S04]  /*32a0*/  STG.E.64 desc[UR12][R2.64+0x10], R18 ;  /* 0x0000101202007986 */ /* 0x0109e8000c101b0c */
[----:B-----5:R-:W5:Y:S04]  /*32b0*/  LDG.E.64 R20, desc[UR12][R4.64+0x18] ;  /* 0x0000180c04147981 */ /* 0x020f68000c1e1b00 */
[----:B-----5:R4:W-:Y:S04]  /*32c0*/  STG.E.64 desc[UR12][R2.64+0x18], R20 ;  /* 0x0000181402007986 */ /* 0x0209e8000c101b0c */
[----:B0-----:R-:W5:Y:S04]  /*32d0*/  LDG.E.64 R10, desc[UR12][R4.64+0x20] ;  /* 0x0000200c040a7981 */ /* 0x001f68000c1e1b00 */
[----:B-----5:R4:W-:Y:S04]  /*32e0*/  STG.E.64 desc[UR12][R2.64+0x20], R10 ;  /* 0x0000200a02007986 */ /* 0x0209e8000c101b0c */
[----:B-1----:R-:W5:Y:S04]  /*32f0*/  LDG.E.64 R12, desc[UR12][R4.64+0x28] ;  /* 0x0000280c040c7981 */ /* 0x002f68000c1e1b00 */
[----:B-----5:R4:W-:Y:S04]  /*3300*/  STG.E.64 desc[UR12][R2.64+0x28], R12 ;  /* 0x0000280c02007986 */ /* 0x0209e8000c101b0c */
[----:B--2---:R-:W2:Y:S04]  /*3310*/  LDG.E.64 R14, desc[UR12][R4.64+0x30] ;  /* 0x0000300c040e7981 */ /* 0x004ea8000c1e1b00 */
[----:B--2---:R4:W-:Y:S04]  /*3320*/  STG.E.64 desc[UR12][R2.64+0x30], R14 ;  /* 0x0000300e02007986 */ /* 0x0049e8000c101b0c */
[----:B---3--:R-:W2:Y:S01]  /*3330*/  LDG.E.64 R16, desc[UR12][R4.64+0x38] ;  /* 0x0000380c04107981 */ /* 0x008ea2000c1e1b00 */
[----:B------:R-:W-:-:S02]  /*3340*/  VIADD R8, R8, 0x10 ;  /* 0x0000001008087836 */ /* 0x000fc40000000000 */
[----:B------:R-:W-:-:S03]  /*3350*/  VIADD R7, R7, 0x10 ;  /* 0x0000001007077836 */ /* 0x000fc60000000000 */
[----:B------:R-:W-:Y:S01]  /*3360*/  ISETP.NE.AND P0, PT, R8, RZ, PT ;  /* 0x000000ff0800720c */ /* 0x000fe20003f05270 */
[----:B--2---:R4:W-:-:S12]  /*3370*/  STG.E.64 desc[UR12][R2.64+0x38], R16 ;  /* 0x0000381002007986 */ /* 0x0049d8000c101b0c */
[----:B------:R-:W-:Y:S05]  /*3380*/  @P0 BRA `(.L_x_41) ;  /* 0xfffffffc00580947 */ /* 0x000fea000383ffff */
.L_x_40:
[----:B------:R-:W-:Y:S05]  /*3390*/  @!P1 EXIT ;  /* 0x000000000000994d */ /* 0x000fea0003800000 */
[----:B------:R-:W-:Y:S02]  /*33a0*/  ISETP.GE.U32.AND P0, PT, R9, 0x8, PT ;  /* 0x000000080900780c */ /* 0x000fe40003f06070 */
[----:B----4-:R-:W-:-:S04]  /*33b0*/  LOP3.LUT R20, R0, 0x7, RZ, 0xc0, !PT ;  /* 0x0000000700147812 */ /* 0x010fc800078ec0ff */
[----:B------:R-:W-:-:S07]  /*33c0*/  ISETP.NE.AND P1, PT, R20, RZ, PT ;  /* 0x000000ff1400720c */ /* 0x000fce0003f25270 */
[----:B------:R-:W-:Y:S06]  /*33d0*/  @!P0 BRA `(.L_x_42) ;  /* 0x0000000000588947 */ /* 0x000fec0003800000 */
[----:B------:R-:W0:Y:S01]  /*33e0*/  LDC.64 R2, c[0x0][0x380] ;  /* 0x0000e000ff027b82 */ /* 0x000e220000000a00 */
[----:B------:R-:W-:-:S07]  /*33f0*/  IMAD.IADD R7, R35, 0x1, R6 ;  /* 0x0000000123077824 */ /* 0x000fce00078e0206 */
[----:B------:R-:W1:Y:S01]  /*3400*/  LDC.64 R8, c[0x0][0x388] ;  /* 0x0000e200ff087b82 */ /* 0x000e620000000a00 */
[----:B0-----:R-:W-:-:S05]  /*3410*/  IMAD.WIDE R2, R7, 0x8, R2 ;  /* 0x0000000807027825 */ /* 0x001fca00078e0202 */
[----:B------:R-:W2:Y:S01]  /*3420*/  LDG.E.64 R4, desc[UR12][R2.64] ;  /* 0x0000000c02047981 */ /* 0x000ea2000c1e1b00 */
[----:B-1----:R-:W-:-:S05]  /*3430*/  IMAD.WIDE R8, R7, 0x8, R8 ;  /* 0x0000000807087825 */ /* 0x002fca00078e0208 */
[----:B--2---:R0:W-:Y:S04]  /*3440*/  STG.E.64 desc[UR12][R8.64], R4 ;  /* 0x0000000408007986 */ /* 0x0041e8000c101b0c */
[----:B------:R-:W2:Y:S04]  /*3450*/  LDG.E.64 R10, desc[UR12][R2.64+0x8] ;  /* 0x0000080c020a7981 */ /* 0x000ea8000c1e1b00 */
[----:B--2---:R1:W-:Y:S04]  /*3460*/  STG.E.64 desc[UR12][R8.64+0x8], R10 ;  /* 0x0000080a08007986 */ /* 0x0043e8000c101b0c */
[----:B------:R-:W2:Y:S04]  /*3470*/  LDG.E.64 R12, desc[UR12][R2.64+0x10] ;  /* 0x0000100c020c7981 */ /* 0x000ea8000c1e1b00 */
[----:B--2---:R2:W-:Y:S04]  /*3480*/  STG.E.64 desc[UR12][R8.64+0x10], R12 ;  /* 0x0000100c08007986 */ /* 0x0045e8000c101b0c */
[----:B------:R-:W3:Y:S04]  /*3490*/  LDG.E.64 R14, desc[UR12][R2.64+0x18] ;  /* 0x0000180c020e7981 */ /* 0x000ee8000c1e1b00 */
[----:B---3--:R2:W-:Y:S04]  /*34a0*/  STG.E.64 desc[UR12][R8.64+0x18], R14 ;  /* 0x0000180e08007986 */ /* 0x0085e8000c101b0c */
[----:B------:R-:W3:Y:S04]  /*34b0*/  LDG.E.64 R16, desc[UR12][R2.64+0x20] ;  /* 0x0000200c02107981 */ /* 0x000ee8000c1e1b00 */
[----:B---3--:R2:W-:Y:S04]  /*34c0*/  STG.E.64 desc[UR12][R8.64+0x20], R16 ;  /* 0x0000201008007986 */ /* 0x0085e8000c101b0c */
[----:B------:R-:W3:Y:S04]  /*34d0*/  LDG.E.64 R18, desc[UR12][R2.64+0x28] ;  /* 0x0000280c02127981 */ /* 0x000ee8000c1e1b00 */
[----:B---3--:R2:W-:Y:S04]  /*34e0*/  STG.E.64 desc[UR12][R8.64+0x28], R18 ;  /* 0x0000281208007986 */ /* 0x0085e8000c101b0c */
[----:B0-----:R-:W3:Y:S04]  /*34f0*/  LDG.E.64 R4, desc[UR12][R2.64+0x30] ;  /* 0x0000300c02047981 */ /* 0x001ee8000c1e1b00 */
[----:B---3--:R2:W-:Y:S04]  /*3500*/  STG.E.64 desc[UR12][R8.64+0x30], R4 ;  /* 0x0000300408007986 */ /* 0x0085e8000c101b0c */
[----:B-1----:R-:W3:Y:S01]  /*3510*/  LDG.E.64 R10, desc[UR12][R2.64+0x38] ;  /* 0x0000380c020a7981 */ /* 0x002ee2000c1e1b00 */
[----:B------:R-:W-:-:S03]  /*3520*/  VIADD R6, R6, 0x8 ;  /* 0x0000000806067836 */ /* 0x000fc60000000000 */
[----:B---3--:R2:W-:Y:S04]  /*3530*/  STG.E.64 desc[UR12][R8.64+0x38], R10 ;  /* 0x0000380a08007986 */ /* 0x0085e8000c101b0c */
.L_x_42:
[----:B------:R-:W-:Y:S05]  /*3540*/  @!P1 EXIT ;  /* 0x000000000000994d */ /* 0x000fea0003800000 */
[----:B------:R-:W-:Y:S02]  /*3550*/  ISETP.GE.U32.AND P0, PT, R20, 0x4, PT ;  /* 0x000000041400780c */ /* 0x000fe40003f06070 */
[----:B------:R-:W-:-:S04]  /*3560*/  LOP3.LUT R0, R0, 0x3, RZ, 0xc0, !PT ;  /* 0x0000000300007812 */ /* 0x000fc800078ec0ff */
[----:B------:R-:W-:-:S07]  /*3570*/  ISETP.NE.AND P1, PT, R0, RZ, PT ;  /* 0x000000ff0000720c */ /* 0x000fce0003f25270 */
[----:B------:R-:W-:Y:S06]  /*3580*/  @!P0 BRA `(.L_x_43) ;  /* 0x0000000000388947 */ /* 0x000fec0003800000 */
[----:B------:R-:W0:Y:S01]  /*3590*/  LDC.64 R2, c[0x0][0x380] ;  /* 0x0000e000ff027b82 */ /* 0x000e220000000a00 */
[----:B--2---:R-:W-:-:S07]  /*35a0*/  IMAD.IADD R15, R35, 0x1, R6 ;  /* 0x00000001230f7824 */ /* 0x004fce00078e0206 */
        /* <DEDUP_REMOVED lines=9> */
[----:B------:R-:W2:Y:S01]  /*3640*/  LDG.E.64 R10, desc[UR12][R12.64+0x18] ;  /* 0x0000180c0c0a7981 */ /* 0x000ea2000c1e1b00 */
[----:B------:R-:W-:-:S03]  /*3650*/  VIADD R6, R6, 0x4 ;  /* 0x0000000406067836 */ /* 0x000fc60000000000 */
[----:B--2---:R0:W-:Y:S04]  /*3660*/  STG.E.64 desc[UR12][R14.64+0x18], R10 ;  /* 0x0000180a0e007986 */ /* 0x0041e8000c101b0c */
.L_x_43:
[----:B------:R-:W-:Y:S05]  /*3670*/  @!P1 EXIT ;  /* 0x000000000000994d */ /* 0x000fea0003800000 */
[----:B0-2---:R-:W0:Y:S01]  /*3680*/  LDC.64 R10, c[0x0][0x380] ;  /* 0x0000e000ff0a7b82 */ /* 0x005e220000000a00 */
[----:B------:R-:W-:Y:S01]  /*3690*/  IADD3 R7, PT, PT, R36, UR4, R6 ;  /* 0x0000000424077c10 */ /* 0x000fe2000fffe006 */
[----:B------:R-:W-:-:S06]  /*36a0*/  IMAD.MOV R0, RZ, RZ, -R0 ;  /* 0x000000ffff007224 */ /* 0x000fcc00078e0a00 */
[----:B------:R-:W1:Y:S02]  /*36b0*/  LDC.64 R8, c[0x0][0x388] ;  /* 0x0000e200ff087b82 */ /* 0x000e640000000a00 */
.L_x_44:
[----:B0-2---:R-:W-:-:S06]  /*36c0*/  IMAD.WIDE R4, R7, 0x8, R10 ;  /* 0x0000000807047825 */ /* 0x005fcc00078e020a */
[----:B------:R-:W2:Y:S01]  /*36d0*/  LDG.E.64 R4, desc[UR12][R4.64] ;  /* 0x0000000c04047981 */ /* 0x000ea2000c1e1b00 */
[C---:B-1----:R-:W-:Y:S01]  /*36e0*/  IMAD.WIDE R2, R7.reuse, 0x8, R8 ;  /* 0x0000000807027825 */ /* 0x042fe200078e0208 */
[----:B------:R-:W-:-:S03]  /*36f0*/  IADD3 R7, PT, PT, R7, 0x1, RZ ;  /* 0x0000000107077810 */ /* 0x000fc60007ffe0ff */
[----:B------:R-:W-:-:S05]  /*3700*/  VIADD R0, R0, 0x1 ;  /* 0x0000000100007836 */ /* 0x000fca0000000000 */
[----:B------:R-:W-:Y:S01]  /*3710*/  ISETP.NE.AND P0, PT, R0, RZ, PT ;  /* 0x000000ff0000720c */ /* 0x000fe20003f05270 */
[----:B--2---:R2:W-:-:S12]  /*3720*/  STG.E.64 desc[UR12][R2.64], R4 ;  /* 0x0000000402007986 */ /* 0x0045d8000c101b0c */
[----:B------:R-:W-:Y:S05]  /*3730*/  @P0 BRA `(.L_x_44) ;  /* 0xfffffffc00e00947 */ /* 0x000fea000383ffff */
[----:B------:R-:W-:Y:S05]  /*3740*/  EXIT ;  /* 0x000000000000794d */ /* 0x000fea0003800000 */
        .weak           $__internal_0_$__cuda_sm20_div_rn_f64_full
        .type           $__internal_0_$__cuda_sm20_div_rn_f64_full,@function
        .size           $__internal_0_$__cuda_sm20_div_rn_f64_full,($kernelUpdatePBest$__internal_accurate_pow - $__internal_0_$__cuda_sm20_div_rn_f64_full)
$__internal_0_$__cuda_sm20_div_rn_f64_full:
[C---:B------:R-:W-:Y:S01]  /*3750*/  FSETP.GEU.AND P0, PT, |R7|.reuse, 1.469367938527859385e-39, PT ;  /* 0x001000000700780b */ /* 0x040fe20003f0e200 */
[--C-:B------:R-:W-:Y:S01]  /*3760*/  IMAD.MOV.U32 R22, RZ, RZ, R16.reuse ;  /* 0x000000ffff167224 */ /* 0x100fe200078e0010 */
[----:B------:R-:W-:Y:S01]  /*3770*/  LOP3.LUT R24, R7, 0x800fffff, RZ, 0xc0, !PT ;  /* 0x800fffff07187812 */ /* 0x000fe200078ec0ff */
[----:B------:R-:W-:Y:S02]  /*3780*/  IMAD.MOV.U32 R23, RZ, RZ, R7 ;  /* 0x000000ffff177224 */ /* 0x000fe400078e0007 */
[----:B------:R-:W-:Y:S01]  /*3790*/  IMAD.MOV.U32 R20, RZ, RZ, 0x1 ;  /* 0x00000001ff147424 */ /* 0x000fe200078e00ff */
[----:B------:R-:W-:Y:S01]  /*37a0*/  LOP3.LUT R25, R24, 0x3ff00000, RZ, 0xfc, !PT ;  /* 0x3ff0000018197812 */ /* 0x000fe200078efcff */
[----:B------:R-:W-:Y:S02]  /*37b0*/  IMAD.MOV.U32 R24, RZ, RZ, R16 ;  /* 0x000000ffff187224 */ /* 0x000fe400078e0010 */
[----:B------:R-:W-:Y:S02]  /*37c0*/  IMAD.MOV.U32 R29, RZ, RZ, R17 ;  /* 0x000000ffff1d7224 */ /* 0x000fe400078e0011 */
[----:B------:R-:W-:-:S02]  /*37d0*/  IMAD.MOV.U32 R16, RZ, RZ, 0x1ca00000 ;  /* 0x1ca00000ff107424 */ /* 0x000fc400078e00ff */
[----:B------:R-:W-:Y:S01]  /*37e0*/  @!P0 DMUL R24, R22, 8.98846567431157953865e+307 ;  /* 0x7fe0000016188828 */ /* 0x000fe20000000000 */
[----:B------:R-:W-:Y:S01]  /*37f0*/  LOP3.LUT R17, R29, 0x7ff00000, RZ, 0xc0, !PT ;  /* 0x7ff000001d117812 */ /* 0x000fe200078ec0ff */
[----:B------:R-:W-:-:S04]  /*3800*/  IMAD.MOV.U32 R28, RZ, RZ, R19 ;  /* 0x000000ffff1c7224 */ /* 0x000fc800078e0013 */
[----:B------:R-:W0:Y:S01]  /*3810*/  MUFU.RCP64H R21, R25 ;  /* 0x0000001900157308 */ /* 0x000e220000001800 */
[----:B------:R-:W-:Y:S01]  /*3820*/  MOV R26, R28 ;  /* 0x0000001c001a7202 */ /* 0x000fe20000000f00 */
[----:B0-----:R-:W-:-:S08]  /*3830*/  DFMA R30, R20, -R24, 1 ;  /* 0x3ff00000141e742b */ /* 0x001fd00000000818 */
[----:B------:R-:W-:-:S08]  /*3840*/  DFMA R30, R30, R30, R30 ;  /* 0x0000001e1e1e722b */ /* 0x000fd0000000001e */
[----:B------:R-:W-:Y:S01]  /*3850*/  DFMA R30, R20, R30, R20 ;  /* 0x0000001e141e722b */ /* 0x000fe20000000014 */
[----:B------:R-:W-:-:S04]  /*3860*/  LOP3.LUT R20, R7, 0x7ff00000, RZ, 0xc0, !PT ;  /* 0x7ff0000007147812 */ /* 0x000fc800078ec0ff */
[----:B------:R-:W-:-:S03]  /*3870*/  ISETP.GE.U32.AND P1, PT, R17, R20, PT ;  /* 0x000000141100720c */ /* 0x000fc60003f26070 */
[C---:B------:R-:W-:Y:S01]  /*3880*/  DFMA R32, R30.reuse, -R24, 1 ;  /* 0x3ff000001e20742b */ /* 0x040fe20000000818 */
[----:B------:R-:W-:Y:S02]  /*3890*/  SEL R7, R16, 0x63400000, !P1 ;  /* 0x6340000010077807 */ /* 0x000fe40004800000 */
[----:B------:R-:W-:Y:S02]  /*38a0*/  FSETP.GEU.AND P1, PT, |R29|, 1.469367938527859385e-39, PT ;  /* 0x001000001d00780b */ /* 0x000fe40003f2e200 */
[----:B------:R-:W-:Y:S01]  /*38b0*/  LOP3.LUT R27, R7, 0x800fffff, R29, 0xf8, !PT ;  /* 0x800fffff071b7812 */ /* 0x000fe200078ef81d */
[----:B------:R-:W-:Y:S02]  /*38c0*/  IMAD.MOV.U32 R7, RZ, RZ, R17 ;  /* 0x000000ffff077224 */ /* 0x000fe400078e0011 */
[----:B------:R-:W-:-:S08]  /*38d0*/  DFMA R30, R30, R32, R30 ;  /* 0x000000201e1e722b */ /* 0x000fd0000000001e */
[----:B------:R-:W-:Y:S05]  /*38e0*/  @P1 BRA `(.L_x_45) ;  /* 0x0000000000201947 */ /* 0x000fea0003800000 */
[----:B------:R-:W-:Y:S01]  /*38f0*/  LOP3.LUT R7, R23, 0x7ff00000, RZ, 0xc0, !PT ;  /* 0x7ff0000017077812 */ /* 0x000fe200078ec0ff */
[----:B------:R-:W-:-:S03]  /*3900*/  IMAD.MOV.U32 R32, RZ, RZ, RZ ;  /* 0x000000ffff207224 */ /* 0x000fc600078e00ff */
[----:B------:R-:W-:-:S04]  /*3910*/  ISETP.GE.U32.AND P1, PT, R17, R7, PT ;  /* 0x000000071100720c */ /* 0x000fc80003f26070 */
[----:B------:R-:W-:-:S04]  /*3920*/  SEL R7, R16, 0x63400000, !P1 ;  /* 0x6340000010077807 */ /* 0x000fc80004800000 */
[----:B------:R-:W-:-:S04]  /*3930*/  LOP3.LUT R7, R7, 0x80000000, R29, 0xf8, !PT ;  /* 0x8000000007077812 */ /* 0x000fc800078ef81d */
[----:B------:R-:W-:-:S06]  /*3940*/  LOP3.LUT R33, R7, 0x100000, RZ, 0xfc, !PT ;  /* 0x0010000007217812 */ /* 0x000fcc00078efcff */
[----:B------:R-:W-:-:S10]  /*3950*/  DFMA R26, R26, 2, -R32 ;  /* 0x400000001a1a782b */ /* 0x000fd40000000820 */
[----:B------:R-:W-:-:S07]  /*3960*/  LOP3.LUT R7, R27, 0x7ff00000, RZ, 0xc0, !PT ;  /* 0x7ff000001b077812 */ /* 0x000fce00078ec0ff */
.L_x_45:
[----:B------:R-:W-:Y:S01]  /*3970*/  VIADD R19, R7, 0xffffffff ;  /* 0xffffffff07137836 */ /* 0x000fe20000000000 */
[----:B------:R-:W-:Y:S01]  /*3980*/  @!P0 LOP3.LUT R20, R25, 0x7ff00000, RZ, 0xc0, !PT ;  /* 0x7ff0000019148812 */ /* 0x000fe200078ec0ff */
[----:B------:R-:W-:-:S03]  /*3990*/  DMUL R32, R30, R26 ;  /* 0x0000001a1e207228 */ /* 0x000fc60000000000 */
[----:B------:R-:W-:Y:S01]  /*39a0*/  ISETP.GT.U32.AND P0, PT, R19, 0x7feffffe, PT ;  /* 0x7feffffe1300780c */ /* 0x000fe20003f04070 */
[----:B------:R-:W-:-:S04]  /*39b0*/  VIADD R19, R20, 0xffffffff ;  /* 0xffffffff14137836 */ /* 0x000fc80000000000 */
[----:B------:R-:W-:Y:S01]  /*39c0*/  DFMA R38, R32, -R24, R26 ;  /* 0x800000182026722b */ /* 0x000fe2000000001a */
[----:B------:R-:W-:-:S07]  /*39d0*/  ISETP.GT.U32.OR P0, PT, R19, 0x7feffffe, P0 ;  /* 0x7feffffe1300780c */ /* 0x000fce0000704470 */
[----:B------:R-:W-:-:S06]  /*39e0*/  DFMA R30, R30, R38, R32 ;  /* 0x000000261e1e722b */ /* 0x000fcc0000000020 */
[----:B------:R-:W-:Y:S05]  /*39f0*/  @P0 BRA `(.L_x_46) ;  /* 0x00000000006c0947 */ /* 0x000fea0003800000 */
[----:B------:R-:W-:Y:S01]  /*3a00*/  LOP3.LUT R7, R23, 0x7ff00000, RZ, 0xc0, !PT ;  /* 0x7ff0000017077812 */ /* 0x000fe200078ec0ff */
[----:B------:R-:W-:-:S03]  /*3a10*/  IMAD.MOV.U32 R20, RZ, RZ, RZ ;  /* 0x000000ffff147224 */ /* 0x000fc600078e00ff */
[CC--:B------:R-:W-:Y:S02]  /*3a20*/  VIADDMNMX R19, R17.reuse, -R7.reuse, 0xb9600000, !PT ;  /* 0xb960000011137446 */ /* 0x0c0fe40007800907 */
[----:B------:R-:W-:Y:S02]  /*3a30*/  ISETP.GE.U32.AND P0, PT, R17, R7, PT ;  /* 0x000000071100720c */ /* 0x000fe40003f06070 */
[----:B------:R-:W-:Y:S02]  /*3a40*/  VIMNMX R19, PT, PT, R19, 0x46a00000, PT ;  /* 0x46a0000013137848 */ /* 0x000fe40003fe0100 */
[----:B------:R-:W-:-:S05]  /*3a50*/  SEL R16, R16, 0x63400000, !P0 ;  /* 0x6340000010107807 */ /* 0x000fca0004000000 */
[----:B------:R-:W-:-:S04]  /*3a60*/  IMAD.IADD R16, R19, 0x1, -R16 ;  /* 0x0000000113107824 */ /* 0x000fc800078e0a10 */
[----:B------:R-:W-:-:S06]  /*3a70*/  VIADD R21, R16, 0x7fe00000 ;  /* 0x7fe0000010157836 */ /* 0x000fcc0000000000 */
[----:B------:R-:W-:-:S10]  /*3a80*/  DMUL R32, R30, R20 ;  /* 0x000000141e207228 */ /* 0x000fd40000000000 */
[----:B------:R-:W-:-:S13]  /*3a90*/  FSETP.GTU.AND P0, PT, |R33|, 1.469367938527859385e-39, PT ;  /* 0x001000002100780b */ /* 0x000fda0003f0c200 */
[----:B------:R-:W-:Y:S05]  /*3aa0*/  @P0 BRA `(.L_x_47) ;  /* 0x0000000000940947 */ /* 0x000fea0003800000 */
[----:B------:R-:W-:-:S06]  /*3ab0*/  DFMA R24, R30, -R24, R26 ;  /* 0x800000181e18722b */ /* 0x000fcc000000001a */
[----:B------:R-:W-:-:S04]  /*3ac0*/  IMAD.MOV.U32 R24, RZ, RZ, RZ ;  /* 0x000000ffff187224 */ /* 0x000fc800078e00ff */
[C---:B------:R-:W-:Y:S02]  /*3ad0*/  FSETP.NEU.AND P0, PT, R25.reuse, RZ, PT ;  /* 0x000000ff1900720b */ /* 0x040fe40003f0d000 */
[----:B------:R-:W-:-:S04]  /*3ae0*/  LOP3.LUT R22, R25, 0x80000000, R23, 0x48, !PT ;  /* 0x8000000019167812 */ /* 0x000fc800078e4817 */
[----:B------:R-:W-:-:S07]  /*3af0*/  LOP3.LUT R25, R22, R21, RZ, 0xfc, !PT ;  /* 0x0000001516197212 */ /* 0x000fce00078efcff */
[----:B------:R-:W-:Y:S05]  /*3b00*/  @!P0 BRA `(.L_x_47) ;  /* 0x00000000007c8947 */ /* 0x000fea0003800000 */
[----:B------:R-:W-:Y:S01]  /*3b10*/  IMAD.MOV R21, RZ, RZ, -R16 ;  /* 0x000000ffff157224 */ /* 0x000fe200078e0a10 */
[----:B------:R-:W-:Y:S02]  /*3b20*/  MOV R20, RZ ;  /* 0x000000ff00147202 */ /* 0x000fe40000000f00 */
[----:B------:R-:W-:-:S04]  /*3b30*/  IADD3 R16, PT, PT, -R16, -0x43300000, RZ ;  /* 0xbcd0000010107810 */ /* 0x000fc80007ffe1ff */
[----:B------:R-:W-:Y:S02]  /*3b40*/  DFMA R20, R32, -R20, R30 ;  /* 0x800000142014722b */ /* 0x000fe4000000001e */
[----:B------:R-:W-:-:S08]  /*3b50*/  DMUL.RP R30, R30, R24 ;  /* 0x000000181e1e7228 */ /* 0x000fd00000008000 */
[----:B------:R-:W-:Y:S02]  /*3b60*/  FSETP.NEU.AND P0, PT, |R21|, R16, PT ;  /* 0x000000101500720b */ /* 0x000fe40003f0d200 */
[----:B------:R-:W-:Y:S02]  /*3b70*/  LOP3.LUT R22, R31, R22, RZ, 0x3c, !PT ;  /* 0x000000161f167212 */ /* 0x000fe400078e3cff */
[----:B------:R-:W-:Y:S02]  /*3b80*/  FSEL R32, R30, R32, !P0 ;  /* 0x000000201e207208 */ /* 0x000fe40004000000 */
[----:B------:R-:W-:Y:S01]  /*3b90*/  FSEL R33, R22, R33, !P0 ;  /* 0x0000002116217208 */ /* 0x000fe20004000000 */
[----:B------:R-:W-:Y:S06]  /*3ba0*/  BRA `(.L_x_47) ;  /* 0x0000000000547947 */ /* 0x000fec0003800000 */
.L_x_46:
[----:B------:R-:W-:-:S14]  /*3bb0*/  DSETP.NAN.AND P0, PT, R28, R28, PT ;  /* 0x0000001c1c00722a */ /* 0x000fdc0003f08000 */
[----:B------:R-:W-:Y:S05]  /*3bc0*/  @P0 BRA `(.L_x_48) ;  /* 0x0000000000440947 */ /* 0x000fea0003800000 */
[----:B------:R-:W-:-:S14]  /*3bd0*/  DSETP.NAN.AND P0, PT, R22, R22, PT ;  /* 0x000000161600722a */ /* 0x000fdc0003f08000 */
[----:B------:R-:W-:Y:S05]  /*3be0*/  @P0 BRA `(.L_x_49) ;  /* 0x0000000000300947 */ /* 0x000fea0003800000 */
[----:B------:R-:W-:Y:S01]  /*3bf0*/  ISETP.NE.AND P0, PT, R7, R20, PT ;  /* 0x000000140700720c */ /* 0x000fe20003f05270 */
[----:B------:R-:W-:Y:S02]  /*3c00*/  IMAD.MOV.U32 R32, RZ, RZ, 0x0 ;  /* 0x00000000ff207424 */ /* 0x000fe400078e00ff */
[----:B------:R-:W-:-:S10]  /*3c10*/  IMAD.MOV.U32 R33, RZ, RZ, -0x80000 ;  /* 0xfff80000ff217424 */ /* 0x000fd400078e00ff */
[----:B------:R-:W-:Y:S05]  /*3c20*/  @!P0 BRA `(.L_x_47) ;  /* 0x0000000000348947 */ /* 0x000fea0003800000 */
[----:B------:R-:W-:Y:S02]  /*3c30*/  ISETP.NE.AND P0, PT, R7, 0x7ff00000, PT ;  /* 0x7ff000000700780c */ /* 0x000fe40003f05270 */
[----:B------:R-:W-:Y:S02]  /*3c40*/  LOP3.LUT R33, R29, 0x80000000, R23, 0x48, !PT ;  /* 0x800000001d217812 */ /* 0x000fe400078e4817 */
[----:B------:R-:W-:-:S13]  /*3c50*/  ISETP.EQ.OR P0, PT, R20, RZ, !P0 ;  /* 0x000000ff1400720c */ /* 0x000fda0004702670 */
[----:B------:R-:W-:Y:S01]  /*3c60*/  @P0 LOP3.LUT R7, R33, 0x7ff00000, RZ, 0xfc, !PT ;  /* 0x7ff0000021070812 */ /* 0x000fe200078efcff */
[----:B------:R-:W-:Y:S02]  /*3c70*/  @!P0 IMAD.MOV.U32 R32, RZ, RZ, RZ ;  /* 0x000000ffff208224 */ /* 0x000fe400078e00ff */
[----:B------:R-:W-:Y:S02]  /*3c80*/  @P0 IMAD.MOV.U32 R32, RZ, RZ, RZ ;  /* 0x000000ffff200224 */ /* 0x000fe400078e00ff */
[----:B------:R-:W-:Y:S01]  /*3c90*/  @P0 IMAD.MOV.U32 R33, RZ, RZ, R7 ;  /* 0x000000ffff210224 */ /* 0x000fe200078e0007 */
[----:B------:R-:W-:Y:S06]  /*3ca0*/  BRA `(.L_x_47) ;  /* 0x0000000000147947 */ /* 0x000fec0003800000 */
.L_x_49:
[----:B------:R-:W-:Y:S01]  /*3cb0*/  LOP3.LUT R33, R23, 0x80000, RZ, 0xfc, !PT ;  /* 0x0008000017217812 */ /* 0x000fe200078efcff */
[----:B------:R-:W-:Y:S01]  /*3cc0*/  IMAD.MOV.U32 R32, RZ, RZ, R22 ;  /* 0x000000ffff207224 */ /* 0x000fe200078e0016 */
[----:B------:R-:W-:Y:S06]  /*3cd0*/  BRA `(.L_x_47) ;  /* 0x0000000000087947 */ /* 0x000fec0003800000 */
.L_x_48:
[----:B------:R-:W-:Y:S01]  /*3ce0*/  LOP3.LUT R33, R29, 0x80000, RZ, 0xfc, !PT ;  /* 0x000800001d217812 */ /* 0x000fe200078efcff */
[----:B------:R-:W-:-:S07]  /*3cf0*/  IMAD.MOV.U32 R32, RZ, RZ, R28 ;  /* 0x000000ffff207224 */ /* 0x000fce00078e001c */
.L_x_47:
[----:B------:R-:W-:-:S04]  /*3d00*/  IMAD.MOV.U32 R19, RZ, RZ, 0x0 ;  /* 0x00000000ff137424 */ /* 0x000fc800078e00ff */
[----:B------:R-:W-:Y:S05]  /*3d10*/  RET.REL.NODEC R18 `(kernelUpdatePBest) ;  /* 0xffffffc012b87950 */ /* 0x000fea0003c3ffff */
        .type           $kernelUpdatePBest$__internal_accurate_pow,@function
        .size           $kernelUpdatePBest$__internal_accurate_pow,(.L_x_54 - $kernelUpdatePBest$__internal_accurate_pow)
$kernelUpdatePBest$__internal_accurate_pow:
[----:B------:R-:W0:Y:S01]  /*3d20*/  MUFU.RCP64H R31, 1.95367431640625 ;  /* 0x3fff4240001f7908 */ /* 0x000e220000001800 */
[----:B------:R-:W-:Y:S01]  /*3d30*/  MOV R16, 0x0 ;  /* 0x0000000000107802 */ /* 0x000fe20000000f00 */
[----:B------:R-:W-:Y:S01]  /*3d40*/  IMAD.MOV.U32 R17, RZ, RZ, 0x3fff4240 ;  /* 0x3fff4240ff117424 */ /* 0x000fe200078e00ff */
[----:B------:R-:W-:Y:S01]  /*3d50*/  UMOV UR10, 0x7d2cafe2 ;  /* 0x7d2cafe2000a7882 */ /* 0x000fe20000000000 */
[----:B------:R-:W-:Y:S01]  /*3d60*/  IMAD.MOV.U32 R30, RZ, RZ, RZ ;  /* 0x000000ffff1e7224 */ /* 0x000fe200078e00ff */
[----:B------:R-:W-:Y:S01]  /*3d70*/  UMOV UR11, 0x3eb0f5ff ;  /* 0x3eb0f5ff000b7882 */ /* 0x000fe20000000000 */
[----:B------:R-:W-:Y:S02]  /*3d80*/  IMAD.MOV.U32 R18, RZ, RZ, 0x41ad3b5a ;  /* 0x41ad3b5aff127424 */ /* 0x000fe400078e00ff */
[----:B------:R-:W-:Y:S02]  /*3d90*/  IMAD.MOV.U32 R19, RZ, RZ, 0x3ed0f5d2 ;  /* 0x3ed0f5d2ff137424 */ /* 0x000fe400078e00ff */
[----:B0-----:R-:W-:-:S08]  /*3da0*/  DFMA R16, R30, -R16, 1 ;  /* 0x3ff000001e10742b */ /* 0x001fd00000000810 */
[----:B------:R-:W-:-:S08]  /*3db0*/  DFMA R16, R16, R16, R16 ;  /* 0x000000101010722b */ /* 0x000fd00000000010 */
[----:B------:R-:W-:-:S08]  /*3dc0*/  DFMA R30, R30, R16, R30 ;  /* 0x000000101e1e722b */ /* 0x000fd0000000001e */
[----:B------:R-:W-:-:S08]  /*3dd0*/  DMUL R16, R30, -0.04632568359375 ;  /* 0xbfa7b8001e107828 */ /* 0x000fd00000000000 */
[----:B------:R-:W-:-:S08]  /*3de0*/  DFMA R16, R30, -0.04632568359375, R16 ;  /* 0xbfa7b8001e10782b */ /* 0x000fd00000000010 */
[CC--:B------:R-:W-:Y:S02]  /*3df0*/  DMUL R28, R16.reuse, R16.reuse ;  /* 0x00000010101c7228 */ /* 0x0c0fe40000000000 */
[C---:B------:R-:W-:Y:S02]  /*3e00*/  DADD R22, -R16.reuse, -0.04632568359375 ;  /* 0xbfa7b80010167429 */ /* 0x040fe40000000100 */
[----:B------:R-:W-:-:S04]  /*3e10*/  DMUL R20, R16, R16 ;  /* 0x0000001010147228 */ /* 0x000fc80000000000 */
[----:B------:R-:W-:Y:S01]  /*3e20*/  DFMA R18, R28, UR10, R18 ;  /* 0x0000000a1c127c2b */ /* 0x000fe20008000012 */
[----:B------:R-:W-:Y:S01]  /*3e30*/  UMOV UR10, 0x75488a3f ;  /* 0x75488a3f000a7882 */ /* 0x000fe20000000000 */
[----:B------:R-:W-:Y:S01]  /*3e40*/  UMOV UR11, 0x3ef3b20a ;  /* 0x3ef3b20a000b7882 */ /* 0x000fe20000000000 */
[----:B------:R-:W-:-:S05]  /*3e50*/  DADD R22, R22, R22 ;  /* 0x0000000016167229 */ /* 0x000fca0000000016 */
[----:B------:R-:W-:Y:S01]  /*3e60*/  DFMA R26, R28, R18, UR10 ;  /* 0x0000000a1c1a7e2b */ /* 0x000fe20008000012 */
[----:B------:R-:W-:Y:S01]  /*3e70*/  UMOV UR10, 0xe4faecd5 ;  /* 0xe4faecd5000a7882 */ /* 0x000fe20000000000 */
[----:B------:R-:W-:Y:S01]  /*3e80*/  UMOV UR11, 0x3f1745cd ;  /* 0x3f1745cd000b7882 */ /* 0x000fe20000000000 */
[----:B------:R-:W-:-:S05]  /*3e90*/  DFMA R22, -R16, -0.04632568359375, R22 ;  /* 0xbfa7b8001016782b */ /* 0x000fca0000000116 */
[----:B------:R-:W-:Y:S01]  /*3ea0*/  DFMA R26, R28, R26, UR10 ;  /* 0x0000000a1c1a7e2b */ /* 0x000fe2000800001a */
[----:B------:R-:W-:Y:S01]  /*3eb0*/  UMOV UR10, 0x258a578b ;  /* 0x258a578b000a7882 */ /* 0x000fe20000000000 */
[----:B------:R-:W-:Y:S01]  /*3ec0*/  UMOV UR11, 0x3f3c71c7 ;  /* 0x3f3c71c7000b7882 */ /* 0x000fe20000000000 */
[----:B------:R-:W-:-:S05]  /*3ed0*/  DMUL R22, R30, R22 ;  /* 0x000000161e167228 */ /* 0x000fca0000000000 */
[----:B------:R-:W-:Y:S01]  /*3ee0*/  DFMA R26, R28, R26, UR10 ;  /* 0x0000000a1c1a7e2b */ /* 0x000fe2000800001a */
[----:B------:R-:W-:Y:S01]  /*3ef0*/  UMOV UR10, 0x9242b910 ;  /* 0x9242b910000a7882 */ /* 0x000fe20000000000 */
[----:B------:R-:W-:-:S03]  /*3f00*/  UMOV UR11, 0x3f624924 ;  /* 0x3f624924000b7882 */ /* 0x000fc60000000000 */
[----:B------:R-:W-:Y:S02]  /*3f10*/  VIADD R33, R23, 0x100000 ;  /* 0x0010000017217836 */ /* 0x000fe40000000000 */
[----:B------:R-:W-:Y:S01]  /*3f20*/  IMAD.MOV.U32 R32, RZ, RZ, R22 ;  /* 0x000000ffff207224 */ /* 0x000fe200078e0016 */
[----:B------:R-:W-:Y:S01]  /*3f30*/  DFMA R26, R28, R26, UR10 ;  /* 0x0000000a1c1a7e2b */ /* 0x000fe2000800001a */
[----:B------:R-:W-:Y:S01]  /*3f40*/  UMOV UR10, 0x99999dfb ;  /* 0x99999dfb000a7882 */ /* 0x000fe20000000000 */
[----:B------:R-:W-:-:S06]  /*3f50*/  UMOV UR11, 0x3f899999 ;  /* 0x3f899999000b7882 */ /* 0x000fcc0000000000 */
[----:B------:R-:W-:Y:S01]  /*3f60*/  DFMA R26, R28, R26, UR10 ;  /* 0x0000000a1c1a7e2b */ /* 0x000fe2000800001a */
[----:B------:R-:W-:Y:S01]  /*3f70*/  UMOV UR10, 0x55555555 ;  /* 0x55555555000a7882 */ /* 0x000fe20000000000 */
[----:B------:R-:W-:-:S06]  /*3f80*/  UMOV UR11, 0x3fb55555 ;  /* 0x3fb55555000b7882 */ /* 0x000fcc0000000000 */
[----:B------:R-:W-:-:S08]  /*3f90*/  DFMA R18, R28, R26, UR10 ;  /* 0x0000000a1c127e2b */ /* 0x000fd0000800001a */
[----:B------:R-:W-:Y:S01]  /*3fa0*/  DADD R24, -R18, UR10 ;  /* 0x0000000a12187e29 */ /* 0x000fe20008000100 */
[----:B------:R-:W-:Y:S01]  /*3fb0*/  UMOV UR10, 0xb9e7b0 ;  /* 0x00b9e7b0000a7882 */ /* 0x000fe20000000000 */
[----:B------:R-:W-:-:S06]  /*3fc0*/  UMOV UR11, 0x3c46a4cb ;  /* 0x3c46a4cb000b7882 */ /* 0x000fcc0000000000 */
[----:B------:R-:W-:Y:S02]  /*3fd0*/  DFMA R28, R28, R26, R24 ;  /* 0x0000001a1c1c722b */ /* 0x000fe40000000018 */
[C---:B------:R-:W-:Y:S02]  /*3fe0*/  DMUL R24, R16.reuse, R20 ;  /* 0x0000001410187228 */ /* 0x040fe40000000000 */
[----:B------:R-:W-:-:S04]  /*3ff0*/  DFMA R26, R16, R16, -R20 ;  /* 0x00000010101a722b */ /* 0x000fc80000000814 */
[----:B------:R-:W-:Y:S01]  /*4000*/  DADD R28, R28, -UR10 ;  /* 0x8000000a1c1c7e29 */ /* 0x000fe20008000000 */
[----:B------:R-:W-:Y:S01]  /*4010*/  UMOV UR10, 0x0 ;  /* 0x00000000000a7882 */ /* 0x000fe20000000000 */
[C---:B------:R-:W-:Y:S01]  /*4020*/  DFMA R30, R16.reuse, R20, -R24 ;  /* 0x00000014101e722b */ /* 0x040fe20000000818 */
[----:B------:R-:W-:Y:S01]  /*4030*/  UMOV UR11, 0x40340000 ;  /* 0x40340000000b7882 */ /* 0x000fe20000000000 */
[----:B------:R-:W-:-:S06]  /*4040*/  DFMA R26, R16, R32, R26 ;  /* 0x00000020101a722b */ /* 0x000fcc000000001a */
[----:B------:R-:W-:Y:S02]  /*4050*/  DFMA R30, R22, R20, R30 ;  /* 0x00000014161e722b */ /* 0x000fe4000000001e */
[----:B------:R-:W-:-:S06]  /*4060*/  DADD R20, R18, R28 ;  /* 0x0000000012147229 */ /* 0x000fcc000000001c */
[----:B------:R-:W-:Y:S02]  /*4070*/  DFMA R30, R16, R26, R30 ;  /* 0x0000001a101e722b */ /* 0x000fe4000000001e */
[----:B------:R-:W-:Y:S02]  /*4080*/  DMUL R26, R20, R24 ;  /* 0x00000018141a7228 */ /* 0x000fe40000000000 */
[----:B------:R-:W-:-:S06]  /*4090*/  DADD R32, R18, -R20 ;  /* 0x0000000012207229 */ /* 0x000fcc0000000814 */
[----:B------:R-:W-:Y:S02]  /*40a0*/  DFMA R18, R20, R24, -R26 ;  /* 0x000000181412722b */ /* 0x000fe4000000081a */
[----:B------:R-:W-:-:S06]  /*40b0*/  DADD R32, R28, R32 ;  /* 0x000000001c207229 */ /* 0x000fcc0000000020 */
[----:B------:R-:W-:-:S08]  /*40c0*/  DFMA R18, R20, R30, R18 ;  /* 0x0000001e1412722b */ /* 0x000fd00000000012 */
[----:B------:R-:W-:-:S08]  /*40d0*/  DFMA R24, R32, R24, R18 ;  /* 0x000000182018722b */ /* 0x000fd00000000012 */
[----:B------:R-:W-:-:S08]  /*40e0*/  DADD R20, R26, R24 ;  /* 0x000000001a147229 */ /* 0x000fd00000000018 */
[--C-:B------:R-:W-:Y:S02]  /*40f0*/  DADD R18, R16, R20.reuse ;  /* 0x0000000010127229 */ /* 0x100fe40000000014 */
[----:B------:R-:W-:-:S06]  /*4100*/  DADD R26, R26, -R20 ;  /* 0x000000001a1a7229 */ /* 0x000fcc0000000814 */
[----:B------:R-:W-:Y:S02]  /*4110*/  DADD R16, R16, -R18 ;  /* 0x0000000010107229 */ /* 0x000fe40000000812 */
[----:B------:R-:W-:-:S06]  /*4120*/  DADD R26, R24, R26 ;  /* 0x00000000181a7229 */ /* 0x000fcc000000001a */
[----:B------:R-:W-:Y:S01]  /*4130*/  DADD R16, R20, R16 ;  /* 0x0000000014107229 */ /* 0x000fe20000000010 */
[----:B------:R-:W-:Y:S01]  /*4140*/  MOV R20, 0xfefa39ef ;  /* 0xfefa39ef00147802 */ /* 0x000fe20000000f00 */
[----:B------:R-:W-:-:S06]  /*4150*/  IMAD.MOV.U32 R21, RZ, RZ, 0x3fe62e42 ;  /* 0x3fe62e42ff157424 */ /* 0x000fcc00078e00ff */
[----:B------:R-:W-:-:S08]  /*4160*/  DADD R16, R26, R16 ;  /* 0x000000001a107229 */ /* 0x000fd00000000010 */
[----:B------:R-:W-:Y:S01]  /*4170*/  DADD R24, R22, R16 ;  /* 0x0000000016187229 */ /* 0x000fe20000000010 */
[----:B------:R-:W-:Y:S02]  /*4180*/  IMAD.MOV.U32 R22, RZ, RZ, -0x105c611 ;  /* 0xfefa39efff167424 */ /* 0x000fe400078e00ff */
[----:B------:R-:W-:-:S05]  /*4190*/  IMAD.MOV.U32 R23, RZ, RZ, 0x3fe62e42 ;  /* 0x3fe62e42ff177424 */ /* 0x000fca00078e00ff */
[----:B------:R-:W-:-:S08]  /*41a0*/  DADD R16, R18, R24 ;  /* 0x0000000012107229 */ /* 0x000fd00000000018 */
[--C-:B------:R-:W-:Y:S02]  /*41b0*/  DFMA R22, R22, UR10, R16.reuse ;  /* 0x0000000a16167c2b */ /* 0x100fe40008000010 */
[----:B------:R-:W-:-:S06]  /*41c0*/  DADD R26, R18, -R16 ;  /* 0x00000000121a7229 */ /* 0x000fcc0000000810 */
[----:B------:R-:W-:Y:S02]  /*41d0*/  DFMA R18, -R20, 20, R22 ;  /* 0x403400001412782b */ /* 0x000fe40000000116 */
[----:B------:R-:W-:-:S06]  /*41e0*/  DADD R26, R24, R26 ;  /* 0x00000000181a7229 */ /* 0x000fcc000000001a */
[----:B------:R-:W-:Y:S01]  /*41f0*/  DADD R18, -R16, R18 ;  /* 0x0000000010127229 */ /* 0x000fe20000000112 */
[C---:B------:R-:W-:Y:S01]  /*4200*/  IMAD.SHL.U32 R16, R7.reuse, 0x2, RZ ;  /* 0x0000000207107824 */ /* 0x040fe200078e00ff */
[----:B------:R-:W-:-:S04]  /*4210*/  LOP3.LUT R17, R7, 0xff0fffff, RZ, 0xc0, !PT ;  /* 0xff0fffff07117812 */ /* 0x000fc800078ec0ff */
[----:B------:R-:W-:Y:S02]  /*4220*/  ISETP.GT.U32.AND P0, PT, R16, -0x2000001, PT ;  /* 0xfdffffff1000780c */ /* 0x000fe40003f04070 */
[----:B------:R-:W-:Y:S01]  /*4230*/  DADD R26, R26, -R18 ;  /* 0x000000001a1a7229 */ /* 0x000fe20000000812 */
[----:B------:R-:W-:Y:S02]  /*4240*/  IMAD.MOV.U32 R16, RZ, RZ, R34 ;  /* 0x000000ffff107224 */ /* 0x000fe400078e0022 */
[----:B------:R-:W-:Y:S01]  /*4250*/  IMAD.MOV.U32 R18, RZ, RZ, 0x3b39803f ;  /* 0x3b39803fff127424 */ /* 0x000fe200078e00ff */
[----:B------:R-:W-:Y:S01]  /*4260*/  SEL R17, R17, R7, P0 ;  /* 0x0000000711117207 */ /* 0x000fe20000000000 */
[----:B------:R-:W-:-:S06]  /*4270*/  IMAD.MOV.U32 R19, RZ, RZ, 0x3c7abc9e ;  /* 0x3c7abc9eff137424 */ /* 0x000fcc00078e00ff */
[----:B------:R-:W-:Y:S01]  /*4280*/  DFMA R18, R18, UR10, R26 ;  /* 0x0000000a12127c2b */ /* 0x000fe2000800001a */
[----:B------:R-:W-:Y:S01]  /*4290*/  UMOV UR10, 0x3b39803f ;  /* 0x3b39803f000a7882 */ /* 0x000fe20000000000 */
[----:B------:R-:W-:-:S06]  /*42a0*/  UMOV UR11, 0x3c7abc9e ;  /* 0x3c7abc9e000b7882 */ /* 0x000fcc0000000000 */
[----:B------:R-:W-:-:S08]  /*42b0*/  DADD R24, R22, R18 ;  /* 0x0000000016187229 */ /* 0x000fd00000000012 */
[----:B------:R-:W-:Y:S02]  /*42c0*/  DADD R22, R22, -R24 ;  /* 0x0000000016167229 */ /* 0x000fe40000000818 */
[----:B------:R-:W-:-:S06]  /*42d0*/  DMUL R26, R24, R16 ;  /* 0x00000010181a7228 */ /* 0x000fcc0000000000 */
[----:B------:R-:W-:Y:S02]  /*42e0*/  DADD R22, R18, R22 ;  /* 0x0000000012167229 */ /* 0x000fe40000000016 */
[----:B------:R-:W-:-:S08]  /*42f0*/  DFMA R24, R24, R16, -R26 ;  /* 0x000000101818722b */ /* 0x000fd0000000081a */
[----:B------:R-:W-:Y:S01]  /*4300*/  DFMA R24, R22, R16, R24 ;  /* 0x000000101618722b */ /* 0x000fe20000000018 */
[----:B------:R-:W-:Y:S02]  /*4310*/  IMAD.MOV.U32 R16, RZ, RZ, 0x652b82fe ;  /* 0x652b82feff107424 */ /* 0x000fe400078e00ff */
[----:B------:R-:W-:-:S05]  /*4320*/  IMAD.MOV.U32 R17, RZ, RZ, 0x3ff71547 ;  /* 0x3ff71547ff117424 */ /* 0x000fca00078e00ff */
[----:B------:R-:W-:-:S08]  /*4330*/  DADD R22, R26, R24 ;  /* 0x000000001a167229 */ /* 0x000fd00000000018 */
[----:B------:R-:W-:Y:S02]  /*4340*/  DFMA R16, R22, R16, 6.75539944105574400000e+15 ;  /* 0x433800001610742b */ /* 0x000fe40000000010 */
[----:B------:R-:W-:-:S06]  /*4350*/  FSETP.GEU.AND P0, PT, |R23|, 4.1917929649353027344, PT ;  /* 0x4086232b1700780b */ /* 0x000fcc0003f0e200 */
[----:B------:R-:W-:-:S08]  /*4360*/  DADD R18, R16, -6.75539944105574400000e+15 ;  /* 0xc338000010127429 */ /* 0x000fd00000000000 */
[----:B------:R-:W-:-:S08]  /*4370*/  DFMA R20, R18, -R20, R22 ;  /* 0x800000141214722b */ /* 0x000fd00000000016 */
[----:B------:R-:W-:Y:S01]  /*4380*/  DFMA R20, R18, -UR10, R20 ;  /* 0x8000000a12147c2b */ /* 0x000fe20008000014 */
[----:B------:R-:W-:Y:S01]  /*4390*/  UMOV UR10, 0x69ce2bdf ;  /* 0x69ce2bdf000a7882 */ /* 0x000fe20000000000 */
[----:B------:R-:W-:Y:S01]  /*43a0*/  IMAD.MOV.U32 R18, RZ, RZ, -0x35dec16 ;  /* 0xfca213eaff127424 */ /* 0x000fe200078e00ff */
[----:B------:R-:W-:Y:S01]  /*43b0*/  MOV R19, 0x3e928af3 ;  /* 0x3e928af300137802 */ /* 0x000fe20000000f00 */
[----:B------:R-:W-:-:S05]  /*43c0*/  UMOV UR11, 0x3e5ade15 ;  /* 0x3e5ade15000b7882 */ /* 0x000fca0000000000 */
[----:B------:R-:W-:Y:S01]  /*43d0*/  DFMA R18, R20, UR10, R18 ;  /* 0x0000000a14127c2b */ /* 0x000fe20008000012 */
[----:B------:R-:W-:Y:S01]  /*43e0*/  UMOV UR10, 0x62401315 ;  /* 0x62401315000a7882 */ /* 0x000fe20000000000 */
[----:B------:R-:W-:-:S06]  /*43f0*/  UMOV UR11, 0x3ec71dee ;  /* 0x3ec71dee000b7882 */ /* 0x000fcc0000000000 */
[----:B------:R-:W-:Y:S01]  /*4400*/  DFMA R18, R20, R18, UR10 ;  /* 0x0000000a14127e2b */ /* 0x000fe20008000012 */
        /* <DEDUP_REMOVED lines=20> */
[----:B------:R-:W-:-:S08]  /*4550*/  DFMA R18, R20, R18, UR10 ;  /* 0x0000000a14127e2b */ /* 0x000fd00008000012 */
[----:B------:R-:W-:-:S08]  /*4560*/  DFMA R18, R20, R18, 1 ;  /* 0x3ff000001412742b */ /* 0x000fd00000000012 */
[----:B------:R-:W-:Y:S02]  /*4570*/  DFMA R18, R20, R18, 1 ;  /* 0x3ff000001412742b */ /* 0x000fe40000000012 */
[----:B------:R-:W-:-:S08]  /*4580*/  DADD R20, R26, -R22 ;  /* 0x000000001a147229 */ /* 0x000fd00000000816 */
[----:B------:R-:W-:Y:S01]  /*4590*/  DADD R20, R24, R20 ;  /* 0x0000000018147229 */ /* 0x000fe20000000014 */
[----:B------:R-:W-:Y:S02]  /*45a0*/  IMAD R25, R16, 0x100000, R19 ;  /* 0x0010000010197824 */ /* 0x000fe400078e0213 */
[----:B------:R-:W-:Y:S01]  /*45b0*/  IMAD.MOV.U32 R24, RZ, RZ, R18 ;  /* 0x000000ffff187224 */ /* 0x000fe200078e0012 */
[----:B------:R-:W-:Y:S07]  /*45c0*/  @!P0 BRA `(.L_x_50) ;  /* 0x0000000000348947 */ /* 0x000fee0003800000 */
[----:B------:R-:W-:Y:S01]  /*45d0*/  FSETP.GEU.AND P1, PT, |R23|, 4.2275390625, PT ;  /* 0x408748001700780b */ /* 0x000fe20003f2e200 */
[C---:B------:R-:W-:Y:S02]  /*45e0*/  DADD R24, R22.reuse, +INF ;  /* 0x7ff0000016187429 */ /* 0x040fe40000000000 */
[----:B------:R-:W-:-:S08]  /*45f0*/  DSETP.GEU.AND P0, PT, R22, RZ, PT ;  /* 0x000000ff1600722a */ /* 0x000fd00003f0e000 */
[----:B------:R-:W-:Y:S02]  /*4600*/  FSEL R24, R24, RZ, P0 ;  /* 0x000000ff18187208 */ /* 0x000fe40000000000 */
[----:B------:R-:W-:Y:S01]  /*4610*/  FSEL R25, R25, RZ, P0 ;  /* 0x000000ff19197208 */ /* 0x000fe20000000000 */
[----:B------:R-:W-:Y:S06]  /*4620*/  @P1 BRA `(.L_x_50) ;  /* 0x00000000001c1947 */ /* 0x000fec0003800000 */
[----:B------:R-:W-:-:S04]  /*4630*/  LEA.HI R7, R16, R16, RZ, 0x1 ;  /* 0x0000001010077211 */ /* 0x000fc800078f08ff */
[----:B------:R-:W-:-:S05]  /*4640*/  SHF.R.S32.HI R7, RZ, 0x1, R7 ;  /* 0x00000001ff077819 */ /* 0x000fca0000011407 */
[----:B------:R-:W-:Y:S02]  /*4650*/  IMAD.IADD R16, R16, 0x1, -R7 ;  /* 0x0000000110107824 */ /* 0x000fe400078e0a07 */
[----:B------:R-:W-:-:S03]  /*4660*/  IMAD R19, R7, 0x100000, R19 ;  /* 0x0010000007137824 */ /* 0x000fc600078e0213 */
[----:B------:R-:W-:Y:S01]  /*4670*/  LEA R17, R16, 0x3ff00000, 0x14 ;  /* 0x3ff0000010117811 */ /* 0x000fe200078ea0ff */
[----:B------:R-:W-:-:S06]  /*4680*/  IMAD.MOV.U32 R16, RZ, RZ, RZ ;  /* 0x000000ffff107224 */ /* 0x000fcc00078e00ff */
[----:B------:R-:W-:-:S11]  /*4690*/  DMUL R24, R18, R16 ;  /* 0x0000001012187228 */ /* 0x000fd60000000000 */
.L_x_50:
[----:B------:R-:W-:Y:S01]  /*46a0*/  DFMA R20, R20, R24, R24 ;  /* 0x000000181414722b */ /* 0x000fe20000000018 */
[----:B------:R-:W-:Y:S01]  /*46b0*/  IMAD.MOV.U32 R18, RZ, RZ, R37 ;  /* 0x000000ffff127224 */ /* 0x000fe200078e0025 */
[----:B------:R-:W-:Y:S01]  /*46c0*/  DSETP.NEU.AND P0, PT, |R24|, +INF , PT ;  /* 0x7ff000001800742a */ /* 0x000fe20003f0d200 */
[----:B------:R-:W-:-:S07]  /*46d0*/  IMAD.MOV.U32 R19, RZ, RZ, 0x0 ;  /* 0x00000000ff137424 */ /* 0x000fce00078e00ff */
[----:B------:R-:W-:Y:S02]  /*46e0*/  FSEL R7, R24, R20, !P0 ;  /* 0x0000001418077208 */ /* 0x000fe40004000000 */
[----:B------:R-:W-:Y:S01]  /*46f0*/  FSEL R16, R25, R21, !P0 ;  /* 0x0000001519107208 */ /* 0x000fe20004000000 */
[----:B------:R-:W-:Y:S06]  /*4700*/  RET.REL.NODEC R18 `(kernelUpdatePBest) ;  /* 0xffffffb8123c7950 */ /* 0x000fec0003c3ffff */
.L_x_51:
[----:B------:R-:W-:-:S00]  /*4710*/  BRA `(.L_x_51) ;  /* 0xfffffffc00fc7947 */ /* 0x000fc0000383ffff */
[----:B------:R-:W-:-:S00]  /*4720*/  NOP ;  /* 0x0000000000007918 */ /* 0x000fc00000000000 */
        /* <DEDUP_REMOVED lines=13> */
.L_x_54:


//--------------------- .text.kernelUpdateParticle --------------------------
	.section	.text.kernelUpdateParticle,"ax",@progbits
	.align	128
        .global         kernelUpdateParticle
        .type           kernelUpdateParticle,@function
        .size           kernelUpdateParticle,(.L_x_56 - kernelUpdateParticle)
        .other          kernelUpdateParticle,@"STO_CUDA_ENTRY STV_DEFAULT"
kernelUpdateParticle:
.text.kernelUpdateParticle:
[----:B------:R-:W-:Y:S01]  /*0000*/  LDC R1, c[0x0][0x37c] ;  /* 0x0000df00ff017b82 */ /* 0x000fe20000000800 */
[----:B------:R-:W0:Y:S07]  /*0010*/  S2R R3, SR_TID.X ;  /* 0x0000000000037919 */ /* 0x000e2e0000002100 */
[----:B------:R-:W0:Y:S08]  /*0020*/  S2UR UR4, SR_CTAID.X ;  /* 0x00000000000479c3 */ /* 0x000e300000002500 */
[----:B------:R-:W0:Y:S08]  /*0030*/  LDC R0, c[0x0][0x360] ;  /* 0x0000d800ff007b82 */ /* 0x000e300000000800 */
[----:B------:R-:W1:Y:S01]  /*0040*/  LDC.64 R4, c[0x0][0x3a0] ;  /* 0x0000e800ff047b82 */ /* 0x000e620000000a00 */
[----:B0-----:R-:W-:-:S02]  /*0050*/  IMAD R0, R0, UR4, R3 ;  /* 0x0000000400007c24 */ /* 0x001fc4000f8e0203 */
[----:B-1----:R-:W-:-:S05]  /*0060*/  IMAD R3, R5, R4, RZ ;  /* 0x0000000405037224 */ /* 0x002fca00078e02ff */
[----:B------:R-:W-:-:S13]  /*0070*/  ISETP.GE.AND P0, PT, R0, R3, PT ;  /* 0x000000030000720c */ /* 0x000fda0003f06270 */
[----:B------:R-:W-:Y:S05]  /*0080*/  @P0 EXIT ;  /* 0x000000000000094d */ /* 0x000fea0003800000 */
[----:B------:R-:W-:Y:S01]  /*0090*/  IABS R7, R5 ;  /* 0x0000000500077213 */ /* 0x000fe20000000000 */
[----:B------:R-:W0:Y:S01]  /*00a0*/  LDC.64 R10, c[0x0][0x390] ;  /* 0x0000e400ff0a7b82 */ /* 0x000e220000000a00 */
[----:B------:R-:W1:Y:S02]  /*00b0*/  LDCU.64 UR4, c[0x0][0x358] ;  /* 0x00006b00ff0477ac */ /* 0x000e640008000a00 */
[----:B------:R-:W2:Y:S01]  /*00c0*/  I2F.RP R4, R7 ;  /* 0x0000000700047306 */ /* 0x000ea20000209400 */
[----:B------:R-:W3:Y:S04]  /*00d0*/  LDCU.64 UR6, c[0x0][0x3a8] ;  /* 0x00007500ff0677ac */ /* 0x000ee80008000a00 */
[----:B------:R-:W4:Y:S01]  /*00e0*/  LDC.64 R12, c[0x0][0x398] ;  /* 0x0000e600ff0c7b82 */ /* 0x000f220000000a00 */
[----:B------:R-:W5:Y:S01]  /*00f0*/  LDCU.64 UR8, c[0x3][URZ] ;  /* 0x00c00000ff0877ac */ /* 0x000f620008000a00 */
[----:B------:R-:W5:Y:S01]  /*0100*/  LDCU.64 UR10, c[0x0][0x3b0] ;  /* 0x00007600ff0a77ac */ /* 0x000f620008000a00 */
[----:B--2---:R-:W2:Y:S01]  /*0110*/  MUFU.RCP R4, R4 ;  /* 0x0000000400047308 */ /* 0x004ea20000001000 */
[----:B0-----:R-:W-:-:S06]  /*0120*/  IMAD.WIDE R10, R0, 0x8, R10 ;  /* 0x00000008000a7825 */ /* 0x001fcc00078e020a */
[----:B-1----:R-:W3:Y:S01]  /*0130*/  LDG.E.64 R10, desc[UR4][R10.64] ;  /* 0x000000040a0a7981 */ /* 0x002ee2000c1e1b00 */
[----:B--2---:R-:W-:-:S04]  /*0140*/  IADD3 R2, PT, PT, R4, 0xffffffe, RZ ;  /* 0x0ffffffe04027810 */ /* 0x004fc80007ffe0ff */
[----:B------:R0:W1:Y:S02]  /*0150*/  F2I.FTZ.U32.TRUNC.NTZ R3, R2 ;  /* 0x0000000200037305 */ /* 0x000064000021f000 */
[----:B0-----:R-:W-:Y:S02]  /*0160*/  HFMA2 R2, -RZ, RZ, 0, 0 ;  /* 0x00000000ff027431 */ /* 0x001fe400000001ff */
[----:B-1----:R-:W-:-:S04]  /*0170*/  IMAD.MOV R6, RZ, RZ, -R3 ;  /* 0x000000ffff067224 */ /* 0x002fc800078e0a03 */
[----:B------:R-:W-:Y:S01]  /*0180*/  IMAD R9, R6, R7, RZ ;  /* 0x0000000706097224 */ /* 0x000fe200078e02ff */
[----:B------:R-:W-:-:S03]  /*0190*/  IABS R6, R0 ;  /* 0x0000000000067213 */ /* 0x000fc60000000000 */
[----:B------:R-:W-:Y:S02]  /*01a0*/  IMAD.HI.U32 R3, R3, R9, R2 ;  /* 0x0000000903037227 */ /* 0x000fe400078e0002 */
[----:B------:R-:W0:Y:S04]  /*01b0*/  LDC.64 R8, c[0x0][0x388] ;  /* 0x0000e200ff087b82 */ /* 0x000e280000000a00 */
[----:B------:R-:W-:-:S04]  /*01c0*/  IMAD.HI.U32 R3, R3, R6, RZ ;  /* 0x0000000603037227 */ /* 0x000fc800078e00ff */
[----:B------:R-:W-:-:S04]  /*01d0*/  IMAD.MOV R3, RZ, RZ, -R3 ;  /* 0x000000ffff037224 */ /* 0x000fc800078e0a03 */
[C---:B------:R-:W-:Y:S02]  /*01e0*/  IMAD R4, R7.reuse, R3, R6 ;  /* 0x0000000307047224 */ /* 0x040fe400078e0206 */
[----:B------:R-:W1:Y:S03]  /*01f0*/  LDC.64 R2, c[0x0][0x380] ;  /* 0x0000e000ff027b82 */ /* 0x000e660000000a00 */
[----:B------:R-:W-:-:S13]  /*0200*/  ISETP.GT.U32.AND P0, PT, R7, R4, PT ;  /* 0x000000040700720c */ /* 0x000fda0003f04070 */
[----:B------:R-:W-:Y:S02]  /*0210*/  @!P0 IADD3 R4, PT, PT, R4, -R7, RZ ;  /* 0x8000000704048210 */ /* 0x000fe40007ffe0ff */
[C---:B------:R-:W-:Y:S02]  /*0220*/  ISETP.GE.AND P0, PT, R0.reuse, RZ, PT ;  /* 0x000000ff0000720c */ /* 0x040fe40003f06270 */
[----:B------:R-:W-:Y:S01]  /*0230*/  ISETP.GT.U32.AND P1, PT, R7, R4, PT ;  /* 0x000000040700720c */ /* 0x000fe20003f24070 */
[----:B-1----:R-:W-:-:S12]  /*0240*/  IMAD.WIDE R2, R0, 0x8, R2 ;  /* 0x0000000800027825 */ /* 0x002fd800078e0202 */
[----:B------:R-:W-:Y:S01]  /*0250*/  @!P1 IMAD.IADD R4, R4, 0x1, -R7 ;  /* 0x0000000104049824 */ /* 0x000fe200078e0a07 */
[----:B------:R-:W-:Y:S01]  /*0260*/  ISETP.NE.AND P1, PT, R5, RZ, PT ;  /* 0x000000ff0500720c */ /* 0x000fe20003f25270 */
[----:B------:R-:W3:Y:S03]  /*0270*/  LDG.E.64 R6, desc[UR4][R2.64] ;  /* 0x0000000402067981 */ /* 0x000ee6000c1e1b00 */
[----:B------:R-:W-:-:S04]  /*0280*/  MOV R15, R4 ;  /* 0x00000004000f7202 */ /* 0x000fc80000000f00 */
[----:B------:R-:W-:-:S05]  /*0290*/  @!P0 IADD3 R15, PT, PT, -R15, RZ, RZ ;  /* 0x000000ff0f0f8210 */ /* 0x000fca0007ffe1ff */
[----:B------:R-:W-:Y:S01]  /*02a0*/  @!P1 LOP3.LUT R15, RZ, R5, RZ, 0x33, !PT ;  /* 0x00000005ff0f9212 */ /* 0x000fe200078e33ff */
[----:B0-----:R-:W-:-:S04]  /*02b0*/  IMAD.WIDE R4, R0, 0x8, R8 ;  /* 0x0000000800047825 */ /* 0x001fc800078e0208 */
[----:B----4-:R-:W-:Y:S01]  /*02c0*/  IMAD.WIDE R12, R15, 0x8, R12 ;  /* 0x000000080f0c7825 */ /* 0x010fe200078e020c */
[----:B------:R-:W5:Y:S05]  /*02d0*/  LDG.E.64 R8, desc[UR4][R4.64] ;  /* 0x0000000404087981 */ /* 0x000f6a000c1e1b00 */
[----:B------:R-:W2:Y:S01]  /*02e0*/  LDG.E.64 R12, desc[UR4][R12.64] ;  /* 0x000000040c0c7981 */ /* 0x000ea2000c1e1b00 */
[----:B---3--:R-:W-:-:S08]  /*02f0*/  DADD R10, R10, -R6 ;  /* 0x000000000a0a7229 */ /* 0x008fd00000000806 */
[----:B------:R-:W-:-:S08]  /*0300*/  DMUL R10, R10, UR6 ;  /* 0x000000060a0a7c28 */ /* 0x000fd00008000000 */
[----:B-----5:R-:W-:Y:S02]  /*0310*/  DFMA R8, R8, UR8, R10 ;  /* 0x0000000808087c2b */ /* 0x020fe4000800000a */
[----:B--2---:R-:W-:-:S08]  /*0320*/  DADD R6, -R6, R12 ;  /* 0x0000000006067229 */ /* 0x004fd0000000010c */
[----:B------:R-:W-:-:S07]  /*0330*/  DFMA R6, R6, UR10, R8 ;  /* 0x0000000a06067c2b */ /* 0x000fce0008000008 */
[----:B------:R-:W-:Y:S04]  /*0340*/  STG.E.64 desc[UR4][R4.64], R6 ;  /* 0x0000000604007986 */ /* 0x000fe8000c101b04 */
[----:B------:R-:W2:Y:S02]  /*0350*/  LDG.E.64 R8, desc[UR4][R2.64] ;  /* 0x0000000402087981 */ /* 0x000ea4000c1e1b00 */
[----:B--2---:R-:W-:-:S07]  /*0360*/  DADD R8, R6, R8 ;  /* 0x0000000006087229 */ /* 0x004fce0000000008 */
[----:B------:R-:W-:Y:S01]  /*0370*/  STG.E.64 desc[UR4][R2.64], R8 ;  /* 0x0000000802007986 */ /* 0x000fe2000c101b04 */
[----:B------:R-:W-:Y:S05]  /*0380*/  EXIT ;  /* 0x000000000000794d */ /* 0x000fea0003800000 */
.L_x_52:
        /* <DEDUP_REMOVED lines=15> */
.L_x_56:


//--------------------- .nv.shared.reserved.0     --------------------------
	.section	.nv.shared.reserved.0,"aw",@nobits
	.weak		__nv_reservedSMEM_offset_0_alias
	.size		__nv_reservedSMEM_offset_0_alias, 0, 64
	.other		__nv_reservedSMEM_offset_0_alias,@"STO_CUDA_RESERVED_SHARED STV_DEFAULT"
__nv_reservedSMEM_offset_0_alias:
	.zero		0
	.zero		64


//--------------------- .nv.global                --------------------------
	.section	.nv.global,"aw",@nobits
	.align	8
.nv.global:
	.type		tempParticle1,@object
	.size		tempParticle1,(tempParticle2 - tempParticle1)
tempParticle1:
	.zero		24
	.type		tempParticle2,@object
	.size		tempParticle2,(.L_3 - tempParticle2)
tempParticle2:
	.zero		24
.L_3:


//--------------------- .nv.constant0.kernelUpdatePBest --------------------------
	.section	.nv.constant0.kernelUpdatePBest,"a",@progbits
	.sectionflags	@""
	.align	4
.nv.constant0.kernelUpdatePBest:
	.zero		928


//--------------------- .nv.constant0.kernelUpdateParticle --------------------------
	.section	.nv.constant0.kernelUpdateParticle,"a",@progbits
	.sectionflags	@""
	.align	4
.nv.constant0.kernelUpdateParticle:
	.zero		952


//--------------------- SYMBOLS --------------------------

	.type		.nv.reservedSmem.offset0,@object
	.size		.nv.reservedSmem.offset0,0x4
